//
// Generated by NVIDIA NVVM Compiler
//
// Compiler Build ID: CL-36424714
// Cuda compilation tools, release 13.0, V13.0.88
// Based on NVVM 20.0.0
//

.version 9.0
.target sm_100
.address_size 64

	// .globl	_Z10rgb_to_labPdi
.func  (.param .b64 func_retval0) __internal_accurate_pow
(
	.param .b64 __internal_accurate_pow_param_0,
	.param .b64 __internal_accurate_pow_param_1
)
;

.visible .entry _Z10rgb_to_labPdi(
	.param .u64 .ptr .align 1 _Z10rgb_to_labPdi_param_0,
	.param .u32 _Z10rgb_to_labPdi_param_1
)
{
	.reg .pred 	%p<82>;
	.reg .b32 	%r<91>;
	.reg .b64 	%rd<5>;
	.reg .b64 	%fd<115>;

	ld.param.u64 	%rd2, [_Z10rgb_to_labPdi_param_0];
	ld.param.u32 	%r14, [_Z10rgb_to_labPdi_param_1];
	mov.u32 	%r15, %tid.x;
	mov.u32 	%r16, %ctaid.x;
	mov.u32 	%r17, %ntid.x;
	mad.lo.s32 	%r1, %r16, %r17, %r15;
	setp.ge.s32 	%p1, %r1, %r14;
	@%p1 bra 	$L__BB0_42;
	cvta.to.global.u64 	%rd3, %rd2;
	mul.lo.s32 	%r18, %r1, 3;
	mul.wide.s32 	%rd4, %r18, 8;
	add.s64 	%rd1, %rd3, %rd4;
	ld.global.f64 	%fd1, [%rd1];
	ld.global.f64 	%fd55, [%rd1+8];
	ld.global.f64 	%fd56, [%rd1+16];
	setp.nan.f64 	%p2, %fd1, %fd1;
	setp.nan.f64 	%p3, %fd55, %fd55;
	or.pred  	%p4, %p2, %p3;
	setp.nan.f64 	%p5, %fd56, %fd56;
	or.pred  	%p6, %p4, %p5;
	@%p6 bra 	$L__BB0_42;
	div.rn.f64 	%fd4, %fd1, 0d406FE00000000000;
	div.rn.f64 	%fd5, %fd55, 0d406FE00000000000;
	div.rn.f64 	%fd6, %fd56, 0d406FE00000000000;
	setp.gtu.f64 	%p7, %fd4, 0d3FA4B5DCC63F1412;
	@%p7 bra 	$L__BB0_4;
	div.rn.f64 	%fd102, %fd4, 0d4029D70A3D70A3D7;
	bra.uni 	$L__BB0_10;
$L__BB0_4:
	add.f64 	%fd57, %fd4, 0d3FAC28F5C28F5C29;
	div.rn.f64 	%fd8, %fd57, 0d3FF0E147AE147AE1;
	{
	.reg .b32 %temp; 
	mov.b64 	{%temp, %r2}, %fd8;
	}
	mov.f64 	%fd58, 0d4003333333333333;
	{
	.reg .b32 %temp; 
	mov.b64 	{%temp, %r3}, %fd58;
	}
	and.b32  	%r4, %r3, 2146435072;
	setp.neu.f64 	%p8, %fd8, 0d0000000000000000;
	@%p8 bra 	$L__BB0_6;
	setp.eq.s32 	%p10, %r4, 1127219200;
	selp.b32 	%r19, %r2, 0, %p10;
	setp.lt.s32 	%p11, %r3, 0;
	or.b32  	%r20, %r19, 2146435072;
	selp.b32 	%r21, %r20, %r19, %p11;
	mov.b32 	%r22, 0;
	mov.b64 	%fd101, {%r22, %r21};
	bra.uni 	$L__BB0_7;
$L__BB0_6:
	setp.lt.s32 	%p9, %r2, 0;
	{ // callseq 0, 0
	.param .b64 param0;
	st.param.f64 	[param0], %fd8;
	.param .b64 param1;
	st.param.f64 	[param1], 0d4003333333333333;
	.param .b64 retval0;
	call.uni (retval0), 
	__internal_accurate_pow, 
	(
	param0, 
	param1
	);
	ld.param.f64 	%fd59, [retval0];
	} // callseq 0
	selp.f64 	%fd101, 0dFFF8000000000000, %fd59, %p9;
$L__BB0_7:
	add.f64 	%fd61, %fd8, 0d4003333333333333;
	{
	.reg .b32 %temp; 
	mov.b64 	{%temp, %r23}, %fd61;
	}
	and.b32  	%r24, %r23, 2146435072;
	setp.ne.s32 	%p12, %r24, 2146435072;
	setp.neu.f64 	%p13, %fd8, 0d7FF0000000000000;
	or.pred  	%p14, %p13, %p12;
	@%p14 bra 	$L__BB0_9;
	setp.lt.s32 	%p15, %r2, 0;
	setp.eq.s32 	%p16, %r4, 1127219200;
	setp.lt.s32 	%p17, %r3, 0;
	selp.b32 	%r26, 0, 2146435072, %p17;
	and.b32  	%r27, %r3, 2147483647;
	setp.ne.s32 	%p18, %r27, 1071644672;
	or.b32  	%r28, %r26, -2147483648;
	selp.b32 	%r29, %r28, %r26, %p18;
	selp.b32 	%r30, %r29, %r26, %p16;
	selp.b32 	%r31, %r30, %r26, %p15;
	mov.b32 	%r32, 0;
	mov.b64 	%fd101, {%r32, %r31};
$L__BB0_9:
	setp.eq.f64 	%p19, %fd8, 0d3FF0000000000000;
	selp.f64 	%fd102, 0d3FF0000000000000, %fd101, %p19;
$L__BB0_10:
	setp.gtu.f64 	%p20, %fd5, 0d3FA4B5DCC63F1412;
	@%p20 bra 	$L__BB0_12;
	div.rn.f64 	%fd105, %fd5, 0d4029D70A3D70A3D7;
	bra.uni 	$L__BB0_18;
$L__BB0_12:
	add.f64 	%fd62, %fd5, 0d3FAC28F5C28F5C29;
	div.rn.f64 	%fd17, %fd62, 0d3FF0E147AE147AE1;
	{
	.reg .b32 %temp; 
	mov.b64 	{%temp, %r5}, %fd17;
	}
	mov.f64 	%fd63, 0d4003333333333333;
	{
	.reg .b32 %temp; 
	mov.b64 	{%temp, %r6}, %fd63;
	}
	and.b32  	%r7, %r6, 2146435072;
	setp.neu.f64 	%p21, %fd17, 0d0000000000000000;
	@%p21 bra 	$L__BB0_14;
	setp.eq.s32 	%p23, %r7, 1127219200;
	selp.b32 	%r33, %r5, 0, %p23;
	setp.lt.s32 	%p24, %r6, 0;
	or.b32  	%r34, %r33, 2146435072;
	selp.b32 	%r35, %r34, %r33, %p24;
	mov.b32 	%r36, 0;
	mov.b64 	%fd104, {%r36, %r35};
	bra.uni 	$L__BB0_15;
$L__BB0_14:
	setp.lt.s32 	%p22, %r5, 0;
	{ // callseq 1, 0
	.param .b64 param0;
	st.param.f64 	[param0], %fd17;
	.param .b64 param1;
	st.param.f64 	[param1], 0d4003333333333333;
	.param .b64 retval0;
	call.uni (retval0), 
	__internal_accurate_pow, 
	(
	param0, 
	param1
	);
	ld.param.f64 	%fd64, [retval0];
	} // callseq 1
	selp.f64 	%fd104, 0dFFF8000000000000, %fd64, %p22;
$L__BB0_15:
	add.f64 	%fd66, %fd17, 0d4003333333333333;
	{
	.reg .b32 %temp; 
	mov.b64 	{%temp, %r37}, %fd66;
	}
	and.b32  	%r38, %r37, 2146435072;
	setp.ne.s32 	%p25, %r38, 2146435072;
	setp.neu.f64 	%p26, %fd17, 0d7FF0000000000000;
	or.pred  	%p27, %p26, %p25;
	@%p27 bra 	$L__BB0_17;
	setp.lt.s32 	%p28, %r5, 0;
	setp.eq.s32 	%p29, %r7, 1127219200;
	setp.lt.s32 	%p30, %r6, 0;
	selp.b32 	%r40, 0, 2146435072, %p30;
	and.b32  	%r41, %r6, 2147483647;
	setp.ne.s32 	%p31, %r41, 1071644672;
	or.b32  	%r42, %r40, -2147483648;
	selp.b32 	%r43, %r42, %r40, %p31;
	selp.b32 	%r44, %r43, %r40, %p29;
	selp.b32 	%r45, %r44, %r40, %p28;
	mov.b32 	%r46, 0;
	mov.b64 	%fd104, {%r46, %r45};
$L__BB0_17:
	setp.eq.f64 	%p32, %fd17, 0d3FF0000000000000;
	selp.f64 	%fd105, 0d3FF0000000000000, %fd104, %p32;
$L__BB0_18:
	setp.gtu.f64 	%p33, %fd6, 0d3FA4B5DCC63F1412;
	@%p33 bra 	$L__BB0_20;
	div.rn.f64 	%fd108, %fd6, 0d4029D70A3D70A3D7;
	bra.uni 	$L__BB0_26;
$L__BB0_20:
	add.f64 	%fd67, %fd6, 0d3FAC28F5C28F5C29;
	div.rn.f64 	%fd26, %fd67, 0d3FF0E147AE147AE1;
	{
	.reg .b32 %temp; 
	mov.b64 	{%temp, %r8}, %fd26;
	}
	mov.f64 	%fd68, 0d4003333333333333;
	{
	.reg .b32 %temp; 
	mov.b64 	{%temp, %r9}, %fd68;
	}
	and.b32  	%r10, %r9, 2146435072;
	setp.neu.f64 	%p34, %fd26, 0d0000000000000000;
	@%p34 bra 	$L__BB0_22;
	setp.eq.s32 	%p36, %r10, 1127219200;
	selp.b32 	%r47, %r8, 0, %p36;
	setp.lt.s32 	%p37, %r9, 0;
	or.b32  	%r48, %r47, 2146435072;
	selp.b32 	%r49, %r48, %r47, %p37;
	mov.b32 	%r50, 0;
	mov.b64 	%fd107, {%r50, %r49};
	bra.uni 	$L__BB0_23;
$L__BB0_22:
	setp.lt.s32 	%p35, %r8, 0;
	{ // callseq 2, 0
	.param .b64 param0;
	st.param.f64 	[param0], %fd26;
	.param .b64 param1;
	st.param.f64 	[param1], 0d4003333333333333;
	.param .b64 retval0;
	call.uni (retval0), 
	__internal_accurate_pow, 
	(
	param0, 
	param1
	);
	ld.param.f64 	%fd69, [retval0];
	} // callseq 2
	selp.f64 	%fd107, 0dFFF8000000000000, %fd69, %p35;
$L__BB0_23:
	add.f64 	%fd71, %fd26, 0d4003333333333333;
	{
	.reg .b32 %temp; 
	mov.b64 	{%temp, %r51}, %fd71;
	}
	and.b32  	%r52, %r51, 2146435072;
	setp.ne.s32 	%p38, %r52, 2146435072;
	setp.neu.f64 	%p39, %fd26, 0d7FF0000000000000;
	or.pred  	%p40, %p39, %p38;
	@%p40 bra 	$L__BB0_25;
	setp.lt.s32 	%p41, %r8, 0;
	setp.eq.s32 	%p42, %r10, 1127219200;
	setp.lt.s32 	%p43, %r9, 0;
	selp.b32 	%r54, 0, 2146435072, %p43;
	and.b32  	%r55, %r9, 2147483647;
	setp.ne.s32 	%p44, %r55, 1071644672;
	or.b32  	%r56, %r54, -2147483648;
	selp.b32 	%r57, %r56, %r54, %p44;
	selp.b32 	%r58, %r57, %r54, %p42;
	selp.b32 	%r59, %r58, %r54, %p41;
	mov.b32 	%r60, 0;
	mov.b64 	%fd107, {%r60, %r59};
$L__BB0_25:
	setp.eq.f64 	%p45, %fd26, 0d3FF0000000000000;
	selp.f64 	%fd108, 0d3FF0000000000000, %fd107, %p45;
$L__BB0_26:
	mul.f64 	%fd72, %fd105, 0d3FD6E286DDD532CD;
	fma.rn.f64 	%fd73, %fd102, 0d3FDA65AF8741A841, %fd72;
	fma.rn.f64 	%fd74, %fd108, 0d3FC7189374BC6A7F, %fd73;
	mul.f64 	%fd75, %fd105, 0d3FE6E286DDD532CD;
	fma.rn.f64 	%fd76, %fd102, 0d3FCB38DD971F6BD6, %fd75;
	fma.rn.f64 	%fd34, %fd108, 0d3FB27A0F9096BB99, %fd76;
	mul.f64 	%fd77, %fd105, 0d3FBE835DEDF1E083;
	fma.rn.f64 	%fd78, %fd102, 0d3F93CC4410D1089C, %fd77;
	fma.rn.f64 	%fd79, %fd108, 0d3FEE68E424D8269D, %fd78;
	div.rn.f64 	%fd35, %fd74, 0d3FEE6A22B3892EE8;
	div.rn.f64 	%fd36, %fd79, 0d3FF16B8950763A19;
	setp.leu.f64 	%p46, %fd35, 0d3F82231832FCAC8E;
	@%p46 bra 	$L__BB0_30;
	{
	.reg .b32 %temp; 
	mov.b64 	{%temp, %r11}, %fd35;
	}
	setp.lt.s32 	%p47, %r11, 0;
	{ // callseq 3, 0
	.param .b64 param0;
	st.param.f64 	[param0], %fd35;
	.param .b64 param1;
	st.param.f64 	[param1], 0d3FD5555555555555;
	.param .b64 retval0;
	call.uni (retval0), 
	__internal_accurate_pow, 
	(
	param0, 
	param1
	);
	ld.param.f64 	%fd81, [retval0];
	} // callseq 3
	selp.f64 	%fd109, 0dFFF8000000000000, %fd81, %p47;
	add.f64 	%fd83, %fd35, 0d3FD5555555555555;
	{
	.reg .b32 %temp; 
	mov.b64 	{%temp, %r61}, %fd83;
	}
	and.b32  	%r62, %r61, 2146435072;
	setp.ne.s32 	%p48, %r62, 2146435072;
	setp.neu.f64 	%p49, %fd35, 0d7FF0000000000000;
	or.pred  	%p50, %p49, %p48;
	@%p50 bra 	$L__BB0_29;
	setp.lt.s32 	%p51, %r11, 0;
	mov.f64 	%fd84, 0d3FD5555555555555;
	{
	.reg .b32 %temp; 
	mov.b64 	{%temp, %r63}, %fd84;
	}
	and.b32  	%r64, %r63, 2146435072;
	setp.eq.s32 	%p52, %r64, 1127219200;
	setp.lt.s32 	%p53, %r63, 0;
	selp.b32 	%r65, 0, 2146435072, %p53;
	and.b32  	%r66, %r63, 2147483647;
	setp.ne.s32 	%p54, %r66, 1071644672;
	and.pred  	%p55, %p52, %p54;
	or.b32  	%r67, %r65, -2147483648;
	selp.b32 	%r68, %r67, %r65, %p55;
	selp.b32 	%r69, %r68, %r65, %p51;
	mov.b32 	%r70, 0;
	mov.b64 	%fd109, {%r70, %r69};
$L__BB0_29:
	setp.eq.f64 	%p57, %fd35, 0d3FF0000000000000;
	selp.f64 	%fd110, 0d3FF0000000000000, %fd109, %p57;
	bra.uni 	$L__BB0_31;
$L__BB0_30:
	fma.rn.f64 	%fd80, %fd35, 0d408C3A6666666666, 0d4030000000000000;
	div.rn.f64 	%fd110, %fd80, 0d405D000000000000;
$L__BB0_31:
	setp.leu.f64 	%p58, %fd34, 0d3F82231832FCAC8E;
	@%p58 bra 	$L__BB0_35;
	{
	.reg .b32 %temp; 
	mov.b64 	{%temp, %r12}, %fd34;
	}
	setp.lt.s32 	%p59, %r12, 0;
	{ // callseq 4, 0
	.param .b64 param0;
	st.param.f64 	[param0], %fd34;
	.param .b64 param1;
	st.param.f64 	[param1], 0d3FD5555555555555;
	.param .b64 retval0;
	call.uni (retval0), 
	__internal_accurate_pow, 
	(
	param0, 
	param1
	);
	ld.param.f64 	%fd86, [retval0];
	} // callseq 4
	selp.f64 	%fd111, 0dFFF8000000000000, %fd86, %p59;
	add.f64 	%fd88, %fd34, 0d3FD5555555555555;
	{
	.reg .b32 %temp; 
	mov.b64 	{%temp, %r71}, %fd88;
	}
	and.b32  	%r72, %r71, 2146435072;
	setp.ne.s32 	%p60, %r72, 2146435072;
	setp.neu.f64 	%p61, %fd34, 0d7FF0000000000000;
	or.pred  	%p62, %p60, %p61;
	@%p62 bra 	$L__BB0_34;
	setp.lt.s32 	%p63, %r12, 0;
	mov.f64 	%fd89, 0d3FD5555555555555;
	{
	.reg .b32 %temp; 
	mov.b64 	{%temp, %r73}, %fd89;
	}
	and.b32  	%r74, %r73, 2146435072;
	setp.eq.s32 	%p64, %r74, 1127219200;
	setp.lt.s32 	%p65, %r73, 0;
	selp.b32 	%r75, 0, 2146435072, %p65;
	and.b32  	%r76, %r73, 2147483647;
	setp.ne.s32 	%p66, %r76, 1071644672;
	and.pred  	%p67, %p64, %p66;
	or.b32  	%r77, %r75, -2147483648;
	selp.b32 	%r78, %r77, %r75, %p67;
	selp.b32 	%r79, %r78, %r75, %p63;
	mov.b32 	%r80, 0;
	mov.b64 	%fd111, {%r80, %r79};
$L__BB0_34:
	setp.eq.f64 	%p69, %fd34, 0d3FF0000000000000;
	selp.f64 	%fd112, 0d3FF0000000000000, %fd111, %p69;
	bra.uni 	$L__BB0_36;
$L__BB0_35:
	fma.rn.f64 	%fd85, %fd34, 0d408C3A6666666666, 0d4030000000000000;
	div.rn.f64 	%fd112, %fd85, 0d405D000000000000;
$L__BB0_36:
	setp.leu.f64 	%p70, %fd36, 0d3F82231832FCAC8E;
	@%p70 bra 	$L__BB0_40;
	{
	.reg .b32 %temp; 
	mov.b64 	{%temp, %r13}, %fd36;
	}
	setp.lt.s32 	%p71, %r13, 0;
	{ // callseq 5, 0
	.param .b64 param0;
	st.param.f64 	[param0], %fd36;
	.param .b64 param1;
	st.param.f64 	[param1], 0d3FD5555555555555;
	.param .b64 retval0;
	call.uni (retval0), 
	__internal_accurate_pow, 
	(
	param0, 
	param1
	);
	ld.param.f64 	%fd91, [retval0];
	} // callseq 5
	selp.f64 	%fd113, 0dFFF8000000000000, %fd91, %p71;
	add.f64 	%fd93, %fd36, 0d3FD5555555555555;
	{
	.reg .b32 %temp; 
	mov.b64 	{%temp, %r81}, %fd93;
	}
	and.b32  	%r82, %r81, 2146435072;
	setp.ne.s32 	%p72, %r82, 2146435072;
	setp.neu.f64 	%p73, %fd36, 0d7FF0000000000000;
	or.pred  	%p74, %p72, %p73;
	@%p74 bra 	$L__BB0_39;
	setp.lt.s32 	%p75, %r13, 0;
	mov.f64 	%fd94, 0d3FD5555555555555;
	{
	.reg .b32 %temp; 
	mov.b64 	{%temp, %r83}, %fd94;
	}
	and.b32  	%r84, %r83, 2146435072;
	setp.eq.s32 	%p76, %r84, 1127219200;
	setp.lt.s32 	%p77, %r83, 0;
	selp.b32 	%r85, 0, 2146435072, %p77;
	and.b32  	%r86, %r83, 2147483647;
	setp.ne.s32 	%p78, %r86, 1071644672;
	and.pred  	%p79, %p76, %p78;
	or.b32  	%r87, %r85, -2147483648;
	selp.b32 	%r88, %r87, %r85, %p79;
	selp.b32 	%r89, %r88, %r85, %p75;
	mov.b32 	%r90, 0;
	mov.b64 	%fd113, {%r90, %r89};
$L__BB0_39:
	setp.eq.f64 	%p81, %fd36, 0d3FF0000000000000;
	selp.f64 	%fd114, 0d3FF0000000000000, %fd113, %p81;
	bra.uni 	$L__BB0_41;
$L__BB0_40:
	fma.rn.f64 	%fd90, %fd36, 0d408C3A6666666666, 0d4030000000000000;
	div.rn.f64 	%fd114, %fd90, 0d405D000000000000;
$L__BB0_41:
	fma.rn.f64 	%fd95, %fd112, 0d405D000000000000, 0dC030000000000000;
	sub.f64 	%fd96, %fd110, %fd112;
	mul.f64 	%fd97, %fd96, 0d407F400000000000;
	sub.f64 	%fd98, %fd112, %fd114;
	mul.f64 	%fd99, %fd98, 0d4069000000000000;
	st.global.f64 	[%rd1], %fd95;
	st.global.f64 	[%rd1+8], %fd97;
	st.global.f64 	[%rd1+16], %fd99;
$L__BB0_42:
	ret;

}
.func  (.param .b64 func_retval0) __internal_accurate_pow(
	.param .b64 __internal_accurate_pow_param_0,
	.param .b64 __internal_accurate_pow_param_1
)
{
	.reg .pred 	%p<8>;
	.reg .b32 	%r<49>;
	.reg .b32 	%f<3>;
	.reg .b64 	%fd<109>;

	ld.param.f64 	%fd10, [__internal_accurate_pow_param_0];
	ld.param.f64 	%fd11, [__internal_accurate_pow_param_1];
	{
	.reg .b32 %temp; 
	mov.b64 	{%temp, %r46}, %fd10;
	}
	{
	.reg .b32 %temp; 
	mov.b64 	{%r45, %temp}, %fd10;
	}
	shr.u32 	%r47, %r46, 20;
	setp.gt.u32 	%p1, %r46, 1048575;
	@%p1 bra 	$L__BB1_2;
	mul.f64 	%fd12, %fd10, 0d4350000000000000;
	{
	.reg .b32 %temp; 
	mov.b64 	{%temp, %r46}, %fd12;
	}
	{
	.reg .b32 %temp; 
	mov.b64 	{%r45, %temp}, %fd12;
	}
	shr.u32 	%r16, %r46, 20;
	add.s32 	%r47, %r16, -54;
$L__BB1_2:
	add.s32 	%r48, %r47, -1023;
	and.b32  	%r17, %r46, -2146435073;
	or.b32  	%r18, %r17, 1072693248;
	mov.b64 	%fd107, {%r45, %r18};
	setp.lt.u32 	%p2, %r18, 1073127583;
	@%p2 bra 	$L__BB1_4;
	{
	.reg .b32 %temp; 
	mov.b64 	{%r19, %temp}, %fd107;
	}
	{
	.reg .b32 %temp; 
	mov.b64 	{%temp, %r20}, %fd107;
	}
	add.s32 	%r21, %r20, -1048576;
	mov.b64 	%fd107, {%r19, %r21};
	add.s32 	%r48, %r47, -1022;
$L__BB1_4:
	add.f64 	%fd13, %fd107, 0dBFF0000000000000;
	add.f64 	%fd14, %fd107, 0d3FF0000000000000;
	rcp.approx.ftz.f64 	%fd15, %fd14;
	neg.f64 	%fd16, %fd14;
	fma.rn.f64 	%fd17, %fd16, %fd15, 0d3FF0000000000000;
	fma.rn.f64 	%fd18, %fd17, %fd17, %fd17;
	fma.rn.f64 	%fd19, %fd18, %fd15, %fd15;
	mul.f64 	%fd20, %fd13, %fd19;
	fma.rn.f64 	%fd21, %fd13, %fd19, %fd20;
	mul.f64 	%fd22, %fd21, %fd21;
	fma.rn.f64 	%fd23, %fd22, 0d3EB0F5FF7D2CAFE2, 0d3ED0F5D241AD3B5A;
	fma.rn.f64 	%fd24, %fd23, %fd22, 0d3EF3B20A75488A3F;
	fma.rn.f64 	%fd25, %fd24, %fd22, 0d3F1745CDE4FAECD5;
	fma.rn.f64 	%fd26, %fd25, %fd22, 0d3F3C71C7258A578B;
	fma.rn.f64 	%fd27, %fd26, %fd22, 0d3F6249249242B910;
	fma.rn.f64 	%fd28, %fd27, %fd22, 0d3F89999999999DFB;
	sub.f64 	%fd29, %fd13, %fd21;
	add.f64 	%fd30, %fd29, %fd29;
	neg.f64 	%fd31, %fd21;
	fma.rn.f64 	%fd32, %fd31, %fd13, %fd30;
	mul.f64 	%fd33, %fd19, %fd32;
	fma.rn.f64 	%fd34, %fd22, %fd28, 0d3FB5555555555555;
	mov.f64 	%fd35, 0d3FB5555555555555;
	sub.f64 	%fd36, %fd35, %fd34;
	fma.rn.f64 	%fd37, %fd22, %fd28, %fd36;
	add.f64 	%fd38, %fd37, 0dBC46A4CB00B9E7B0;
	add.f64 	%fd39, %fd34, %fd38;
	sub.f64 	%fd40, %fd34, %fd39;
	add.f64 	%fd41, %fd38, %fd40;
	mul.rn.f64 	%fd42, %fd21, %fd21;
	neg.f64 	%fd43, %fd42;
	fma.rn.f64 	%fd44, %fd21, %fd21, %fd43;
	{
	.reg .b32 %temp; 
	mov.b64 	{%r22, %temp}, %fd33;
	}
	{
	.reg .b32 %temp; 
	mov.b64 	{%temp, %r23}, %fd33;
	}
	add.s32 	%r24, %r23, 1048576;
	mov.b64 	%fd45, {%r22, %r24};
	fma.rn.f64 	%fd46, %fd21, %fd45, %fd44;
	mul.rn.f64 	%fd47, %fd42, %fd21;
	neg.f64 	%fd48, %fd47;
	fma.rn.f64 	%fd49, %fd42, %fd21, %fd48;
	fma.rn.f64 	%fd50, %fd42, %fd33, %fd49;
	fma.rn.f64 	%fd51, %fd46, %fd21, %fd50;
	mul.rn.f64 	%fd52, %fd39, %fd47;
	neg.f64 	%fd53, %fd52;
	fma.rn.f64 	%fd54, %fd39, %fd47, %fd53;
	fma.rn.f64 	%fd55, %fd39, %fd51, %fd54;
	fma.rn.f64 	%fd56, %fd41, %fd47, %fd55;
	add.f64 	%fd57, %fd52, %fd56;
	sub.f64 	%fd58, %fd52, %fd57;
	add.f64 	%fd59, %fd56, %fd58;
	add.f64 	%fd60, %fd21, %fd57;
	sub.f64 	%fd61, %fd21, %fd60;
	add.f64 	%fd62, %fd57, %fd61;
	add.f64 	%fd63, %fd59, %fd62;
	add.f64 	%fd64, %fd33, %fd63;
	add.f64 	%fd65, %fd60, %fd64;
	sub.f64 	%fd66, %fd60, %fd65;
	add.f64 	%fd67, %fd64, %fd66;
	xor.b32  	%r25, %r48, -2147483648;
	mov.b32 	%r26, 1127219200;
	mov.b64 	%fd68, {%r25, %r26};
	mov.b32 	%r27, -2147483648;
	mov.b64 	%fd69, {%r27, %r26};
	sub.f64 	%fd70, %fd68, %fd69;
	fma.rn.f64 	%fd71, %fd70, 0d3FE62E42FEFA39EF, %fd65;
	fma.rn.f64 	%fd72, %fd70, 0dBFE62E42FEFA39EF, %fd71;
	sub.f64 	%fd73, %fd72, %fd65;
	sub.f64 	%fd74, %fd67, %fd73;
	fma.rn.f64 	%fd75, %fd70, 0d3C7ABC9E3B39803F, %fd74;
	add.f64 	%fd76, %fd71, %fd75;
	sub.f64 	%fd77, %fd71, %fd76;
	add.f64 	%fd78, %fd75, %fd77;
	{
	.reg .b32 %temp; 
	mov.b64 	{%temp, %r28}, %fd11;
	}
	{
	.reg .b32 %temp; 
	mov.b64 	{%r29, %temp}, %fd11;
	}
	shl.b32 	%r30, %r28, 1;
	setp.gt.u32 	%p3, %r30, -33554433;
	and.b32  	%r31, %r28, -15728641;
	selp.b32 	%r32, %r31, %r28, %p3;
	mov.b64 	%fd79, {%r29, %r32};
	mul.rn.f64 	%fd80, %fd76, %fd79;
	neg.f64 	%fd81, %fd80;
	fma.rn.f64 	%fd82, %fd76, %fd79, %fd81;
	fma.rn.f64 	%fd83, %fd78, %fd79, %fd82;
	add.f64 	%fd4, %fd80, %fd83;
	sub.f64 	%fd84, %fd80, %fd4;
	add.f64 	%fd5, %fd83, %fd84;
	fma.rn.f64 	%fd85, %fd4, 0d3FF71547652B82FE, 0d4338000000000000;
	{
	.reg .b32 %temp; 
	mov.b64 	{%r13, %temp}, %fd85;
	}
	mov.f64 	%fd86, 0dC338000000000000;
	add.rn.f64 	%fd87, %fd85, %fd86;
	fma.rn.f64 	%fd88, %fd87, 0dBFE62E42FEFA39EF, %fd4;
	fma.rn.f64 	%fd89, %fd87, 0dBC7ABC9E3B39803F, %fd88;
	fma.rn.f64 	%fd90, %fd89, 0d3E5ADE1569CE2BDF, 0d3E928AF3FCA213EA;
	fma.rn.f64 	%fd91, %fd90, %fd89, 0d3EC71DEE62401315;
	fma.rn.f64 	%fd92, %fd91, %fd89, 0d3EFA01997C89EB71;
	fma.rn.f64 	%fd93, %fd92, %fd89, 0d3F2A01A014761F65;
	fma.rn.f64 	%fd94, %fd93, %fd89, 0d3F56C16C1852B7AF;
	fma.rn.f64 	%fd95, %fd94, %fd89, 0d3F81111111122322;
	fma.rn.f64 	%fd96, %fd95, %fd89, 0d3FA55555555502A1;
	fma.rn.f64 	%fd97, %fd96, %fd89, 0d3FC5555555555511;
	fma.rn.f64 	%fd98, %fd97, %fd89, 0d3FE000000000000B;
	fma.rn.f64 	%fd99, %fd98, %fd89, 0d3FF0000000000000;
	fma.rn.f64 	%fd100, %fd99, %fd89, 0d3FF0000000000000;
	{
	.reg .b32 %temp; 
	mov.b64 	{%r14, %temp}, %fd100;
	}
	{
	.reg .b32 %temp; 
	mov.b64 	{%temp, %r15}, %fd100;
	}
	shl.b32 	%r33, %r13, 20;
	add.s32 	%r34, %r33, %r15;
	mov.b64 	%fd108, {%r14, %r34};
	{
	.reg .b32 %temp; 
	mov.b64 	{%temp, %r35}, %fd4;
	}
	mov.b32 	%f2, %r35;
	abs.f32 	%f1, %f2;
	setp.lt.f32 	%p4, %f1, 0f4086232B;
	@%p4 bra 	$L__BB1_7;
	setp.lt.f64 	%p5, %fd4, 0d0000000000000000;
	add.f64 	%fd101, %fd4, 0d7FF0000000000000;
	selp.f64 	%fd108, 0d0000000000000000, %fd101, %p5;
	setp.geu.f32 	%p6, %f1, 0f40874800;
	@%p6 bra 	$L__BB1_7;
	shr.u32 	%r36, %r13, 31;
	add.s32 	%r37, %r13, %r36;
	shr.s32 	%r38, %r37, 1;
	shl.b32 	%r39, %r38, 20;
	add.s32 	%r40, %r15, %r39;
	mov.b64 	%fd102, {%r14, %r40};
	sub.s32 	%r41, %r13, %r38;
	shl.b32 	%r42, %r41, 20;
	add.s32 	%r43, %r42, 1072693248;
	mov.b32 	%r44, 0;
	mov.b64 	%fd103, {%r44, %r43};
	mul.f64 	%fd108, %fd103, %fd102;
$L__BB1_7:
	abs.f64 	%fd104, %fd108;
	setp.eq.f64 	%p7, %fd104, 0d7FF0000000000000;
	fma.rn.f64 	%fd105, %fd108, %fd5, %fd108;
	selp.f64 	%fd106, %fd108, %fd105, %p7;
	st.param.f64 	[func_retval0], %fd106;
	ret;

}


// ===== COMPILED SASS (sm_100) =====

	.target	sm_100

	.elftype	@"ET_EXEC"


//--------------------- .note.nv.tkinfo           --------------------------
	.section	.note.nv.tkinfo,"",@"SHT_NOTE"
	.sectionflags	@"SHF_NOTE_NV_TKINFO"
	.tkinfo
        /*0018*/ 	.word	0x00000002
        /*0030*/ 	.string	""
        /*0030*/ 	.string	"ptxas"
        /*0030*/ 	.string	"Cuda compilation tools, release 13.0, V13.0.88"
        /*0030*/ 	.string	"Build cuda_13.0.r13.0/compiler.36424714_0"
        /*0030*/ 	.string	"-arch sm_100 -m 64 "



//--------------------- .note.nv.cuinfo           --------------------------
	.section	.note.nv.cuinfo,"",@"SHT_NOTE"
	.sectionflags	@"SHF_NOTE_NV_CUINFO"
        /*0018*/ 	.short	0x0002
        /*001a*/ 	.short	0x0064
        /*001c*/ 	.short	0x0082
	.zero		2


//--------------------- .nv.info                  --------------------------
	.section	.nv.info,"",@"SHT_CUDA_INFO"
	.align	4


	//----- nvinfo : EIATTR_REGCOUNT
	.align		4
        /*0000*/ 	.byte	0x04, 0x2f
        /*0002*/ 	.short	(.L_1 - .L_0)
	.align		4
.L_0:
        /*0004*/ 	.word	index@(_Z10rgb_to_labPdi)
        /*0008*/ 	.word	0x00000022


	//----- nvinfo : EIATTR_FRAME_SIZE
	.align		4
.L_1:
        /*000c*/ 	.byte	0x04, 0x11
        /*000e*/ 	.short	(.L_3 - .L_2)
	.align		4
.L_2:
        /*0010*/ 	.word	index@($_Z10rgb_to_labPdi$__internal_accurate_pow)
        /*0014*/ 	.word	0x00000000


	//----- nvinfo : EIATTR_FRAME_SIZE
	.align		4
.L_3:
        /*0018*/ 	.byte	0x04, 0x11
        /*001a*/ 	.short	(.L_5 - .L_4)
	.align		4
.L_4:
        /*001c*/ 	.word	index@($__internal_0_$__cuda_sm20_div_rn_f64_full)
        /*0020*/ 	.word	0x00000000


	//----- nvinfo : EIATTR_FRAME_SIZE
	.align		4
.L_5:
        /*0024*/ 	.byte	0x04, 0x11
        /*0026*/ 	.short	(.L_7 - .L_6)
	.align		4
.L_6:
        /*0028*/ 	.word	index@(_Z10rgb_to_labPdi)
        /*002c*/ 	.word	0x00000000


	//----- nvinfo : EIATTR_MIN_STACK_SIZE
	.align		4
.L_7:
        /*0030*/ 	.byte	0x04, 0x12
        /*0032*/ 	.short	(.L_9 - .L_8)
	.align		4
.L_8:
        /*0034*/ 	.word	index@(_Z10rgb_to_labPdi)
        /*0038*/ 	.word	0x00000000
.L_9:


//--------------------- .nv.compat                --------------------------
	.section	.nv.compat,"",@"SHT_CUDA_COMPAT_INFO"
	.align	4
        /*0000*/ 	.byte	0x02, 0x09, 0x00, 0x00, 0x02, 0x02, 0x01, 0x00, 0x02, 0x05, 0x05, 0x00, 0x03, 0x07, 0x01, 0x01
        /*0010*/ 	.byte	0x02, 0x03, 0x00, 0x00, 0x02, 0x06, 0x01, 0x00, 0x04, 0x0b, 0x08, 0x00, 0x01, 0x00, 0x00, 0x00
        /*0020*/ 	.byte	0x00, 0x00, 0x00, 0x00


//--------------------- .nv.info._Z10rgb_to_labPdi --------------------------
	.section	.nv.info._Z10rgb_to_labPdi,"",@"SHT_CUDA_INFO"
	.sectionflags	@""
	.align	4


	//----- nvinfo : EIATTR_CUDA_API_VERSION
	.align		4
        /*0000*/ 	.byte	0x04, 0x37
        /*0002*/ 	.short	(.L_11 - .L_10)
.L_10:
        /*0004*/ 	.word	0x00000082


	//----- nvinfo : EIATTR_KPARAM_INFO
	.align		4
.L_11:
        /*0008*/ 	.byte	0x04, 0x17
        /*000a*/ 	.short	(.L_13 - .L_12)
.L_12:
        /*000c*/ 	.word	0x00000000
        /*0010*/ 	.short	0x0001
        /*0012*/ 	.short	0x0008
        /*0014*/ 	.byte	0x00, 0xf0, 0x11, 0x00


	//----- nvinfo : EIATTR_KPARAM_INFO
	.align		4
.L_13:
        /*0018*/ 	.byte	0x04, 0x17
        /*001a*/ 	.short	(.L_15 - .L_14)
.L_14:
        /*001c*/ 	.word	0x00000000
        /*0020*/ 	.short	0x0000
        /*0022*/ 	.short	0x0000
        /*0024*/ 	.byte	0x00, 0xf5, 0x21, 0x00


	//----- nvinfo : EIATTR_SPARSE_MMA_MASK
	.align		4
.L_15:
        /*0028*/ 	.byte	0x03, 0x50
        /*002a*/ 	.short	0x0000


	//----- nvinfo : EIATTR_MAXREG_COUNT
	.align		4
        /*002c*/ 	.byte	0x03, 0x1b
        /*002e*/ 	.short	0x00ff


	//----- nvinfo : EIATTR_MERCURY_ISA_VERSION
	.align		4
        /*0030*/ 	.byte	0x03, 0x5f
        /*0032*/ 	.short	0x0101


	//----- nvinfo : EIATTR_VRC_CTA_INIT_COUNT
	.align		4
        /*0034*/ 	.byte	0x02, 0x4a
	.zero		1
	.zero		1


	//----- nvinfo : EIATTR_EXIT_INSTR_OFFSETS
	.align		4
        /*0038*/ 	.byte	0x04, 0x1c
        /*003a*/ 	.short	(.L_17 - .L_16)


	//   ....[0]....
.L_16:
        /*003c*/ 	.word	0x00000070


	//   ....[1]....
        /*0040*/ 	.word	0x00000120


	//   ....[2]....
        /*0044*/ 	.word	0x000026c0


	//----- nvinfo : EIATTR_CRS_STACK_SIZE
	.align		4
.L_17:
        /*0048*/ 	.byte	0x04, 0x1e
        /*004a*/ 	.short	(.L_19 - .L_18)
.L_18:
        /*004c*/ 	.word	0x00000000


	//----- nvinfo : EIATTR_CBANK_PARAM_SIZE
	.align		4
.L_19:
        /*0050*/ 	.byte	0x03, 0x19
        /*0052*/ 	.short	0x000c


	//----- nvinfo : EIATTR_PARAM_CBANK
	.align		4
        /*0054*/ 	.byte	0x04, 0x0a
        /*0056*/ 	.short	(.L_21 - .L_20)
	.align		4
.L_20:
        /*0058*/ 	.word	index@(.nv.constant0._Z10rgb_to_labPdi)
        /*005c*/ 	.short	0x0380
        /*005e*/ 	.short	0x000c


	//----- nvinfo : EIATTR_SW_WAR
	.align		4
.L_21:
        /*0060*/ 	.byte	0x04, 0x36
        /*0062*/ 	.short	(.L_23 - .L_22)
.L_22:
        /*0064*/ 	.word	0x00000008
.L_23:


//--------------------- .nv.callgraph             --------------------------
	.section	.nv.callgraph,"",@"SHT_CUDA_CALLGRAPH"
	.align	4
	.sectionentsize	8
	.align		4
        /*0000*/ 	.word	0x00000000
	.align		4
        /*0004*/ 	.word	0xffffffff
	.align		4
        /*0008*/ 	.word	0x00000000
	.align		4
        /*000c*/ 	.word	0xfffffffe
	.align		4
        /*0010*/ 	.word	0x00000000
	.align		4
        /*0014*/ 	.word	0xfffffffd
	.align		4
        /*0018*/ 	.word	0x00000000
	.align		4
        /*001c*/ 	.word	0xfffffffc


//--------------------- .text._Z10rgb_to_labPdi   --------------------------
	.section	.text._Z10rgb_to_labPdi,"ax",@progbits
	.align	128
        .global         _Z10rgb_to_labPdi
        .type           _Z10rgb_to_labPdi,@function
        .size           _Z10rgb_to_labPdi,(.L_x_60 - _Z10rgb_to_labPdi)
        .other          _Z10rgb_to_labPdi,@"STO_CUDA_ENTRY STV_DEFAULT"
_Z10rgb_to_labPdi:
.text._Z10rgb_to_labPdi:
[----:B------:R-:W-:Y:S01]  /*0000*/  LDC R1, c[0x0][0x37c] ;  /* 0x0000df00ff017b82 */ /* 0x000fe20000000800 */
[----:B------:R-:W0:Y:S07]  /*0010*/  S2R R0, SR_TID.X ;  /* 0x0000000000007919 */ /* 0x000e2e0000002100 */
[----:B------:R-:W0:Y:S01]  /*0020*/  S2UR UR4, SR_CTAID.X ;  /* 0x00000000000479c3 */ /* 0x000e220000002500 */
[----:B------:R-:W1:Y:S07]  /*0030*/  LDCU UR5, c[0x0][0x388] ;  /* 0x00007100ff0577ac */ /* 0x000e6e0008000800 */
[----:B------:R-:W0:Y:S02]  /*0040*/  LDC R3, c[0x0][0x360] ;  /* 0x0000d800ff037b82 */ /* 0x000e240000000800 */
[----:B0-----:R-:W-:-:S05]  /*0050*/  IMAD R0, R3, UR4, R0 ;  /* 0x0000000403007c24 */ /* 0x001fca000f8e0200 */
[----:B-1----:R-:W-:-:S13]  /*0060*/  ISETP.GE.AND P0, PT, R0, UR5, PT ;  /* 0x0000000500007c0c */ /* 0x002fda000bf06270 */
[----:B------:R-:W-:Y:S05]  /*0070*/  @P0 EXIT ;  /* 0x000000000000094d */ /* 0x000fea0003800000 */
[----:B------:R-:W0:Y:S01]  /*0080*/  LDC.64 R12, c[0x0][0x380] ;  /* 0x0000e000ff0c7b82 */ /* 0x000e220000000a00 */
[----:B------:R-:W1:Y:S01]  /*0090*/  LDCU.64 UR4, c[0x0][0x358] ;  /* 0x00006b00ff0477ac */ /* 0x000e620008000a00 */
[----:B------:R-:W-:-:S04]  /*00a0*/  IMAD R3, R0, 0x3, RZ ;  /* 0x0000000300037824 */ /* 0x000fc800078e02ff */
[----:B0-----:R-:W-:-:S05]  /*00b0*/  IMAD.WIDE R12, R3, 0x8, R12 ;  /* 0x00000008030c7825 */ /* 0x001fca00078e020c */
[----:B-1----:R-:W2:Y:S04]  /*00c0*/  LDG.E.64 R2, desc[UR4][R12.64+0x8] ;  /* 0x000008040c027981 */ /* 0x002ea8000c1e1b00 */
[----:B------:R-:W3:Y:S04]  /*00d0*/  LDG.E.64 R6, desc[UR4][R12.64] ;  /* 0x000000040c067981 */ /* 0x000ee8000c1e1b00 */
[----:B------:R-:W4:Y:S01]  /*00e0*/  LDG.E.64 R20, desc[UR4][R12.64+0x10] ;  /* 0x000010040c147981 */ /* 0x000f22000c1e1b00 */
[----:B--2---:R-:W-:-:S06]  /*00f0*/  DSETP.NAN.AND P0, PT, R2, R2, PT ;  /* 0x000000020200722a */ /* 0x004fcc0003f08000 */
[----:B---3--:R-:W-:-:S06]  /*0100*/  DSETP.NAN.OR P0, PT, R6, R6, P0 ;  /* 0x000000060600722a */ /* 0x008fcc0000708400 */
[----:B----4-:R-:W-:-:S14]  /*0110*/  DSETP.NAN.OR P0, PT, R20, R20, P0 ;  /* 0x000000141400722a */ /* 0x010fdc0000708400 */
[----:B------:R-:W-:Y:S05]  /*0120*/  @P0 EXIT ;  /* 0x000000000000094d */ /* 0x000fea0003800000 */
[----:B------:R-:W0:Y:S01]  /*0130*/  MUFU.RCP64H R5, 255 ;  /* 0x406fe00000057908 */ /* 0x000e220000001800 */
[----:B------:R-:W-:Y:S01]  /*0140*/  IMAD.MOV.U32 R10, RZ, RZ, 0x0 ;  /* 0x00000000ff0a7424 */ /* 0x000fe200078e00ff */
[----:B------:R-:W-:Y:S01]  /*0150*/  FSETP.GEU.AND P1, PT, |R7|, 6.5827683646048100446e-37, PT ;  /* 0x036000000700780b */ /* 0x000fe20003f2e200 */
[----:B------:R-:W-:Y:S01]  /*0160*/  IMAD.MOV.U32 R11, RZ, RZ, 0x406fe000 ;  /* 0x406fe000ff0b7424 */ /* 0x000fe200078e00ff */
[----:B------:R-:W-:Y:S01]  /*0170*/  BSSY.RECONVERGENT B1, `(.L_x_0) ;  /* 0x0000014000017945 */ /* 0x000fe20003800200 */
[----:B------:R-:W-:-:S06]  /*0180*/  IMAD.MOV.U32 R4, RZ, RZ, 0x1 ;  /* 0x00000001ff047424 */ /* 0x000fcc00078e00ff */
[----:B0-----:R-:W-:-:S08]  /*0190*/  DFMA R8, R4, -R10, 1 ;  /* 0x3ff000000408742b */ /* 0x001fd0000000080a */
[----:B------:R-:W-:-:S08]  /*01a0*/  DFMA R8, R8, R8, R8 ;  /* 0x000000080808722b */ /* 0x000fd00000000008 */
[----:B------:R-:W-:-:S08]  /*01b0*/  DFMA R8, R4, R8, R4 ;  /* 0x000000080408722b */ /* 0x000fd00000000004 */
[----:B------:R-:W-:-:S08]  /*01c0*/  DFMA R4, R8, -R10, 1 ;  /* 0x3ff000000804742b */ /* 0x000fd0000000080a */
[----:B------:R-:W-:-:S08]  /*01d0*/  DFMA R4, R8, R4, R8 ;  /* 0x000000040804722b */ /* 0x000fd00000000008 */
[----:B------:R-:W-:-:S08]  /*01e0*/  DMUL R18, R6, R4 ;  /* 0x0000000406127228 */ /* 0x000fd00000000000 */
[----:B------:R-:W-:-:S08]  /*01f0*/  DFMA R8, R18, -255, R6 ;  /* 0xc06fe0001208782b */ /* 0x000fd00000000006 */
[----:B------:R-:W-:-:S10]  /*0200*/  DFMA R18, R4, R8, R18 ;  /* 0x000000080412722b */ /* 0x000fd40000000012 */
[----:B------:R-:W-:-:S05]  /*0210*/  FFMA R0, RZ, 3.748046875, R19 ;  /* 0x406fe000ff007823 */ /* 0x000fca0000000013 */
[----:B------:R-:W-:-:S13]  /*0220*/  FSETP.GT.AND P0, PT, |R0|, 1.469367938527859385e-39, PT ;  /* 0x001000000000780b */ /* 0x000fda0003f04200 */
[----:B------:R-:W-:Y:S05]  /*0230*/  @P0 BRA P1, `(.L_x_1) ;  /* 0x00000000001c0947 */ /* 0x000fea0000800000 */
[----:B------:R-:W-:Y:S01]  /*0240*/  IMAD.MOV.U32 R8, RZ, RZ, R7 ;  /* 0x000000ffff087224 */ /* 0x000fe200078e0007 */
[----:B------:R-:W-:Y:S01]  /*0250*/  MOV R9, RZ ;  /* 0x000000ff00097202 */ /* 0x000fe20000000f00 */
[----:B------:R-:W-:Y:S01]  /*0260*/  IMAD.MOV.U32 R0, RZ, RZ, 0x406fe000 ;  /* 0x406fe000ff007424 */ /* 0x000fe200078e00ff */
[----:B------:R-:W-:-:S07]  /*0270*/  MOV R7, 0x290 ;  /* 0x0000029000077802 */ /* 0x000fce0000000f00 */
[----:B------:R-:W-:Y:S05]  /*0280*/  CALL.REL.NOINC `($__internal_0_$__cuda_sm20_div_rn_f64_full) ;  /* 0x0000002400107944 */ /* 0x000fea0003c00000 */
[----:B------:R-:W-:Y:S02]  /*0290*/  IMAD.MOV.U32 R18, RZ, RZ, R6 ;  /* 0x000000ffff127224 */ /* 0x000fe400078e0006 */
[----:B------:R-:W-:-:S07]  /*02a0*/  IMAD.MOV.U32 R19, RZ, RZ, R0 ;  /* 0x000000ffff137224 */ /* 0x000fce00078e0000 */
.L_x_1:
[----:B------:R-:W-:Y:S05]  /*02b0*/  BSYNC.RECONVERGENT B1 ;  /* 0x0000000000017941 */ /* 0x000fea0003800200 */
.L_x_0:
[----:B------:R-:W0:Y:S01]  /*02c0*/  MUFU.RCP64H R5, 255 ;  /* 0x406fe00000057908 */ /* 0x000e220000001800 */
[----:B------:R-:W-:Y:S01]  /*02d0*/  IMAD.MOV.U32 R6, RZ, RZ, 0x0 ;  /* 0x00000000ff067424 */ /* 0x000fe200078e00ff */
[----:B------:R-:W-:Y:S01]  /*02e0*/  MOV R7, 0x406fe000 ;  /* 0x406fe00000077802 */ /* 0x000fe20000000f00 */
[----:B------:R-:W-:Y:S01]  /*02f0*/  IMAD.MOV.U32 R4, RZ, RZ, 0x1 ;  /* 0x00000001ff047424 */ /* 0x000fe200078e00ff */
[----:B------:R-:W-:Y:S01]  /*0300*/  FSETP.GEU.AND P1, PT, |R3|, 6.5827683646048100446e-37, PT ;  /* 0x036000000300780b */ /* 0x000fe20003f2e200 */
[----:B------:R-:W-:Y:S04]  /*0310*/  BSSY.RECONVERGENT B1, `(.L_x_2) ;  /* 0x0000014000017945 */ /* 0x000fe80003800200 */
        /* <DEDUP_REMOVED lines=12> */
[----:B------:R-:W-:Y:S01]  /*03e0*/  MOV R0, 0x406fe000 ;  /* 0x406fe00000007802 */ /* 0x000fe20000000f00 */
[----:B------:R-:W-:Y:S01]  /*03f0*/  IMAD.MOV.U32 R8, RZ, RZ, R3 ;  /* 0x000000ffff087224 */ /* 0x000fe200078e0003 */
[----:B------:R-:W-:Y:S01]  /*0400*/  MOV R7, 0x430 ;  /* 0x0000043000077802 */ /* 0x000fe20000000f00 */
[----:B------:R-:W-:-:S07]  /*0410*/  IMAD.MOV.U32 R9, RZ, RZ, RZ ;  /* 0x000000ffff097224 */ /* 0x000fce00078e00ff */
[----:B------:R-:W-:Y:S05]  /*0420*/  CALL.REL.NOINC `($__internal_0_$__cuda_sm20_div_rn_f64_full) ;  /* 0x0000002000a87944 */ /* 0x000fea0003c00000 */
[----:B------:R-:W-:Y:S02]  /*0430*/  IMAD.MOV.U32 R4, RZ, RZ, R6 ;  /* 0x000000ffff047224 */ /* 0x000fe400078e0006 */
[----:B------:R-:W-:-:S07]  /*0440*/  IMAD.MOV.U32 R5, RZ, RZ, R0 ;  /* 0x000000ffff057224 */ /* 0x000fce00078e0000 */
.L_x_3:
[----:B------:R-:W-:Y:S05]  /*0450*/  BSYNC.RECONVERGENT B1 ;  /* 0x0000000000017941 */ /* 0x000fea0003800200 */
.L_x_2:
        /* <DEDUP_REMOVED lines=19> */
[----:B------:R-:W-:Y:S02]  /*0590*/  IMAD.MOV.U32 R8, RZ, RZ, R21 ;  /* 0x000000ffff087224 */ /* 0x000fe400078e0015 */
[----:B------:R-:W-:Y:S02]  /*05a0*/  IMAD.MOV.U32 R9, RZ, RZ, RZ ;  /* 0x000000ffff097224 */ /* 0x000fe400078e00ff */
[----:B------:R-:W-:-:S07]  /*05b0*/  IMAD.MOV.U32 R0, RZ, RZ, 0x406fe000 ;  /* 0x406fe000ff007424 */ /* 0x000fce00078e00ff */
[----:B------:R-:W-:Y:S05]  /*05c0*/  CALL.REL.NOINC `($__internal_0_$__cuda_sm20_div_rn_f64_full) ;  /* 0x0000002000407944 */ /* 0x000fea0003c00000 */
[----:B------:R-:W-:Y:S01]  /*05d0*/  MOV R2, R6 ;  /* 0x0000000600027202 */ /* 0x000fe20000000f00 */
[----:B------:R-:W-:-:S07]  /*05e0*/  IMAD.MOV.U32 R3, RZ, RZ, R0 ;  /* 0x000000ffff037224 */ /* 0x000fce00078e0000 */
.L_x_5:
[----:B------:R-:W-:Y:S05]  /*05f0*/  BSYNC.RECONVERGENT B1 ;  /* 0x0000000000017941 */ /* 0x000fea0003800200 */
.L_x_4:
[----:B------:R-:W-:Y:S01]  /*0600*/  UMOV UR6, 0xc63f1412 ;  /* 0xc63f141200067882 */ /* 0x000fe20000000000 */
[----:B------:R-:W-:Y:S01]  /*0610*/  UMOV UR7, 0x3fa4b5dc ;  /* 0x3fa4b5dc00077882 */ /* 0x000fe20000000000 */
[----:B------:R-:W-:Y:S01]  /*0620*/  BSSY.RECONVERGENT B1, `(.L_x_6) ;  /* 0x0000055000017945 */ /* 0x000fe20003800200 */
[----:B------:R-:W-:-:S14]  /*0630*/  DSETP.GTU.AND P0, PT, R18, UR6, PT ;  /* 0x0000000612007e2a */ /* 0x000fdc000bf0c000 */
[----:B------:R-:W-:Y:S05]  /*0640*/  @P0 BRA `(.L_x_7) ;  /* 0x0000000000700947 */ /* 0x000fea0003800000 */
[----:B------:R-:W0:Y:S01]  /*0650*/  MUFU.RCP64H R7, 12.9199981689453125 ;  /* 0x4029d70a00077908 */ /* 0x000e220000001800 */
        /* <DEDUP_REMOVED lines=11> */
[----:B------:R-:W-:-:S08]  /*0710*/  DFMA R10, R8, -R10, R18 ;  /* 0x8000000a080a722b */ /* 0x000fd00000000012 */
[----:B------:R-:W-:-:S10]  /*0720*/  DFMA R6, R6, R10, R8 ;  /* 0x0000000a0606722b */ /* 0x000fd40000000008 */
[----:B------:R-:W-:-:S05]  /*0730*/  FFMA R0, RZ, 2.6537499427795410156, R7 ;  /* 0x4029d70aff007823 */ /* 0x000fca0000000007 */
[----:B------:R-:W-:-:S13]  /*0740*/  FSETP.GT.AND P0, PT, |R0|, 1.469367938527859385e-39, PT ;  /* 0x001000000000780b */ /* 0x000fda0003f04200 */
[----:B------:R-:W-:Y:S05]  /*0750*/  @P0 BRA P1, `(.L_x_9) ;  /* 0x00000000001c0947 */ /* 0x000fea0000800000 */
[----:B------:R-:W-:Y:S01]  /*0760*/  MOV R6, R18 ;  /* 0x0000001200067202 */ /* 0x000fe20000000f00 */
[----:B------:R-:W-:Y:S01]  /*0770*/  IMAD.MOV.U32 R8, RZ, RZ, R19 ;  /* 0x000000ffff087224 */ /* 0x000fe200078e0013 */
[----:B------:R-:W-:Y:S01]  /*0780*/  MOV R7, 0x7c0 ;  /* 0x000007c000077802 */ /* 0x000fe20000000f00 */
[----:B------:R-:W-:Y:S02]  /*0790*/  IMAD.MOV.U32 R9, RZ, RZ, 0x3d70a3d7 ;  /* 0x3d70a3d7ff097424 */ /* 0x000fe400078e00ff */
[----:B------:R-:W-:-:S07]  /*07a0*/  IMAD.MOV.U32 R0, RZ, RZ, 0x4029d70a ;  /* 0x4029d70aff007424 */ /* 0x000fce00078e00ff */
[----:B------:R-:W-:Y:S05]  /*07b0*/  CALL.REL.NOINC `($__internal_0_$__cuda_sm20_div_rn_f64_full) ;  /* 0x0000001c00c47944 */ /* 0x000fea0003c00000 */
[----:B------:R-:W-:-:S07]  /*07c0*/  IMAD.MOV.U32 R7, RZ, RZ, R0 ;  /* 0x000000ffff077224 */ /* 0x000fce00078e0000 */
.L_x_9:
[----:B------:R-:W-:Y:S05]  /*07d0*/  BSYNC.RECONVERGENT B2 ;  /* 0x0000000000027941 */ /* 0x000fea0003800200 */
.L_x_8:
[----:B------:R-:W-:Y:S01]  /*07e0*/  MOV R18, R6 ;  /* 0x0000000600127202 */ /* 0x000fe20000000f00 */
[----:B------:R-:W-:Y:S01]  /*07f0*/  IMAD.MOV.U32 R19, RZ, RZ, R7 ;  /* 0x000000ffff137224 */ /* 0x000fe200078e0007 */
[----:B------:R-:W-:Y:S06]  /*0800*/  BRA `(.L_x_10) ;  /* 0x0000000000d87947 */ /* 0x000fec0003800000 */
.L_x_7:
[----:B------:R-:W0:Y:S01]  /*0810*/  MUFU.RCP64H R7, 1.0549993515014648438 ;  /* 0x3ff0e14700077908 */ /* 0x000e220000001800 */
[----:B------:R-:W-:Y:S01]  /*0820*/  IMAD.MOV.U32 R10, RZ, RZ, -0x51eb851f ;  /* 0xae147ae1ff0a7424 */ /* 0x000fe200078e00ff */
[----:B------:R-:W-:Y:S01]  /*0830*/  UMOV UR6, 0xc28f5c29 ;  /* 0xc28f5c2900067882 */ /* 0x000fe20000000000 */
[----:B------:R-:W-:Y:S01]  /*0840*/  IMAD.MOV.U32 R11, RZ, RZ, 0x3ff0e147 ;  /* 0x3ff0e147ff0b7424 */ /* 0x000fe200078e00ff */
[----:B------:R-:W-:Y:S01]  /*0850*/  UMOV UR7, 0x3fac28f5 ;  /* 0x3fac28f500077882 */ /* 0x000fe20000000000 */
[----:B------:R-:W-:Y:S01]  /*0860*/  IMAD.MOV.U32 R6, RZ, RZ, 0x1 ;  /* 0x00000001ff067424 */ /* 0x000fe200078e00ff */
[----:B------:R-:W-:Y:S01]  /*0870*/  DADD R14, R18, UR6 ;  /* 0x00000006120e7e29 */ /* 0x000fe20008000000 */
[----:B------:R-:W-:Y:S09]  /*0880*/  BSSY.RECONVERGENT B2, `(.L_x_11) ;  /* 0x0000015000027945 */ /* 0x000ff20003800200 */
[----:B------:R-:W-:Y:S01]  /*0890*/  FSETP.GEU.AND P1, PT, |R15|, 6.5827683646048100446e-37, PT ;  /* 0x036000000f00780b */ /* 0x000fe20003f2e200 */
        /* <DEDUP_REMOVED lines=8> */
[----:B------:R-:W-:-:S05]  /*0920*/  FFMA R0, RZ, 1.8818749189376831055, R19 ;  /* 0x3ff0e147ff007823 */ /* 0x000fca0000000013 */
[----:B------:R-:W-:-:S13]  /*0930*/  FSETP.GT.AND P0, PT, |R0|, 1.469367938527859385e-39, PT ;  /* 0x001000000000780b */ /* 0x000fda0003f04200 */
[----:B------:R-:W-:Y:S05]  /*0940*/  @P0 BRA P1, `(.L_x_12) ;  /* 0x0000000000200947 */ /* 0x000fea0000800000 */
[----:B------:R-:W-:Y:S01]  /*0950*/  MOV R6, R14 ;  /* 0x0000000e00067202 */ /* 0x000fe20000000f00 */
[----:B------:R-:W-:Y:S01]  /*0960*/  IMAD.MOV.U32 R8, RZ, RZ, R15 ;  /* 0x000000ffff087224 */ /* 0x000fe200078e000f */
[----:B------:R-:W-:Y:S01]  /*0970*/  MOV R7, 0x9b0 ;  /* 0x000009b000077802 */ /* 0x000fe20000000f00 */
[----:B------:R-:W-:Y:S02]  /*0980*/  IMAD.MOV.U32 R9, RZ, RZ, -0x51eb851f ;  /* 0xae147ae1ff097424 */ /* 0x000fe400078e00ff */
[----:B------:R-:W-:-:S07]  /*0990*/  IMAD.MOV.U32 R0, RZ, RZ, 0x3ff0e147 ;  /* 0x3ff0e147ff007424 */ /* 0x000fce00078e00ff */
[----:B------:R-:W-:Y:S05]  /*09a0*/  CALL.REL.NOINC `($__internal_0_$__cuda_sm20_div_rn_f64_full) ;  /* 0x0000001c00487944 */ /* 0x000fea0003c00000 */
[----:B------:R-:W-:Y:S01]  /*09b0*/  IMAD.MOV.U32 R18, RZ, RZ, R6 ;  /* 0x000000ffff127224 */ /* 0x000fe200078e0006 */
[----:B------:R-:W-:-:S07]  /*09c0*/  MOV R19, R0 ;  /* 0x0000000000137202 */ /* 0x000fce0000000f00 */
.L_x_12:
[----:B------:R-:W-:Y:S05]  /*09d0*/  BSYNC.RECONVERGENT B2 ;  /* 0x0000000000027941 */ /* 0x000fea0003800200 */
.L_x_11:
[----:B------:R-:W-:Y:S01]  /*09e0*/  DSETP.NEU.AND P0, PT, R18, RZ, PT ;  /* 0x000000ff1200722a */ /* 0x000fe20003f0d000 */
[----:B------:R-:W-:-:S13]  /*09f0*/  BSSY.RECONVERGENT B0, `(.L_x_13) ;  /* 0x000000c000007945 */ /* 0x000fda0003800200 */
[----:B------:R-:W-:Y:S01]  /*0a00*/  @!P0 CS2R R6, SRZ ;  /* 0x0000000000068805 */ /* 0x000fe2000001ff00 */
[----:B------:R-:W-:Y:S06]  /*0a10*/  @!P0 BRA `(.L_x_14) ;  /* 0x0000000000248947 */ /* 0x000fec0003800000 */
[----:B------:R-:W-:Y:S01]  /*0a20*/  ISETP.GE.AND P2, PT, R19, RZ, PT ;  /* 0x000000ff1300720c */ /* 0x000fe20003f46270 */
[----:B------:R-:W-:Y:S01]  /*0a30*/  IMAD.MOV.U32 R8, RZ, RZ, R18 ;  /* 0x000000ffff087224 */ /* 0x000fe200078e0012 */
[----:B------:R-:W-:Y:S01]  /*0a40*/  MOV R0, 0xa90 ;  /* 0x00000a9000007802 */ /* 0x000fe20000000f00 */
[----:B------:R-:W-:Y:S02]  /*0a50*/  IMAD.MOV.U32 R6, RZ, RZ, R19 ;  /* 0x000000ffff067224 */ /* 0x000fe400078e0013 */
[----:B------:R-:W-:Y:S02]  /*0a60*/  IMAD.MOV.U32 R14, RZ, RZ, 0x33333333 ;  /* 0x33333333ff0e7424 */ /* 0x000fe400078e00ff */
[----:B------:R-:W-:-:S07]  /*0a70*/  IMAD.MOV.U32 R7, RZ, RZ, 0x40033333 ;  /* 0x40033333ff077424 */ /* 0x000fce00078e00ff */
[----:B------:R-:W-:Y:S05]  /*0a80*/  CALL.REL.NOINC `($_Z10rgb_to_labPdi$__internal_accurate_pow) ;  /* 0x0000002000a87944 */ /* 0x000fea0003c00000 */
[----:B------:R-:W-:Y:S02]  /*0a90*/  FSEL R6, R6, RZ, P2 ;  /* 0x000000ff06067208 */ /* 0x000fe40001000000 */
[----:B------:R-:W-:-:S07]  /*0aa0*/  FSEL R7, R10, -QNAN , P2 ;  /* 0xfff800000a077808 */ /* 0x000fce0001000000 */
.L_x_14:
[----:B------:R-:W-:Y:S05]  /*0ab0*/  BSYNC.RECONVERGENT B0 ;  /* 0x0000000000007941 */ /* 0x000fea0003800200 */
.L_x_13:
[----:B------:R-:W-:Y:S01]  /*0ac0*/  UMOV UR6, 0x33333333 ;  /* 0x3333333300067882 */ /* 0x000fe20000000000 */
[----:B------:R-:W-:Y:S01]  /*0ad0*/  UMOV UR7, 0x40033333 ;  /* 0x4003333300077882 */ /* 0x000fe20000000000 */
[C---:B------:R-:W-:Y:S02]  /*0ae0*/  DSETP.NEU.AND P1, PT, R18.reuse, 1, PT ;  /* 0x3ff000001200742a */ /* 0x040fe40003f2d000 */
[----:B------:R-:W-:-:S10]  /*0af0*/  DADD R8, R18, UR6 ;  /* 0x0000000612087e29 */ /* 0x000fd40008000000 */
[----:B------:R-:W-:-:S04]  /*0b00*/  LOP3.LUT R8, R9, 0x7ff00000, RZ, 0xc0, !PT ;  /* 0x7ff0000009087812 */ /* 0x000fc800078ec0ff */
[----:B------:R-:W-:-:S13]  /*0b10*/  ISETP.NE.AND P0, PT, R8, 0x7ff00000, PT ;  /* 0x7ff000000800780c */ /* 0x000fda0003f05270 */
[----:B------:R-:W-:-:S14]  /*0b20*/  DSETP.NEU.OR P0, PT, R18, +INF , P0 ;  /* 0x7ff000001200742a */ /* 0x000fdc000070d400 */
[----:B------:R-:W-:Y:S01]  /*0b30*/  @!P0 IMAD.MOV.U32 R7, RZ, RZ, 0x7ff00000 ;  /* 0x7ff00000ff078424 */ /* 0x000fe200078e00ff */
[----:B------:R-:W-:-:S04]  /*0b40*/  @!P0 MOV R6, 0x0 ;  /* 0x0000000000068802 */ /* 0x000fc80000000f00 */
[----:B------:R-:W-:Y:S02]  /*0b50*/  FSEL R18, R6, RZ, P1 ;  /* 0x000000ff06127208 */ /* 0x000fe40000800000 */
[----:B------:R-:W-:-:S07]  /*0b60*/  FSEL R19, R7, 1.875, P1 ;  /* 0x3ff0000007137808 */ /* 0x000fce0000800000 */
.L_x_10:
[----:B------:R-:W-:Y:S05]  /*0b70*/  BSYNC.RECONVERGENT B1 ;  /* 0x0000000000017941 */ /* 0x000fea0003800200 */
.L_x_6:
        /* <DEDUP_REMOVED lines=29> */
.L_x_18:
[----:B------:R-:W-:Y:S05]  /*0d50*/  BSYNC.RECONVERGENT B2 ;  /* 0x0000000000027941 */ /* 0x000fea0003800200 */
.L_x_17:
[----:B------:R-:W-:Y:S01]  /*0d60*/  MOV R4, R6 ;  /* 0x0000000600047202 */ /* 0x000fe20000000f00 */
[----:B------:R-:W-:Y:S01]  /*0d70*/  IMAD.MOV.U32 R5, RZ, RZ, R7 ;  /* 0x000000ffff057224 */ /* 0x000fe200078e0007 */
[----:B------:R-:W-:Y:S06]  /*0d80*/  BRA `(.L_x_19) ;  /* 0x0000000000d87947 */ /* 0x000fec0003800000 */
.L_x_16:
[----:B------:R-:W0:Y:S01]  /*0d90*/  MUFU.RCP64H R7, 1.0549993515014648438 ;  /* 0x3ff0e14700077908 */ /* 0x000e220000001800 */
[----:B------:R-:W-:Y:S01]  /*0da0*/  IMAD.MOV.U32 R10, RZ, RZ, -0x51eb851f ;  /* 0xae147ae1ff0a7424 */ /* 0x000fe200078e00ff */
[----:B------:R-:W-:Y:S01]  /*0db0*/  UMOV UR6, 0xc28f5c29 ;  /* 0xc28f5c2900067882 */ /* 0x000fe20000000000 */
[----:B------:R-:W-:Y:S01]  /*0dc0*/  IMAD.MOV.U32 R11, RZ, RZ, 0x3ff0e147 ;  /* 0x3ff0e147ff0b7424 */ /* 0x000fe200078e00ff */
[----:B------:R-:W-:Y:S01]  /*0dd0*/  UMOV UR7, 0x3fac28f5 ;  /* 0x3fac28f500077882 */ /* 0x000fe20000000000 */
[----:B------:R-:W-:Y:S01]  /*0de0*/  IMAD.MOV.U32 R6, RZ, RZ, 0x1 ;  /* 0x00000001ff067424 */ /* 0x000fe200078e00ff */
[----:B------:R-:W-:Y:S05]  /*0df0*/  BSSY.RECONVERGENT B2, `(.L_x_20) ;  /* 0x0000016000027945 */ /* 0x000fea0003800200 */
[----:B0-----:R-:W-:-:S08]  /*0e00*/  DFMA R8, R6, -R10, 1 ;  /* 0x3ff000000608742b */ /* 0x001fd0000000080a */
[----:B------:R-:W-:-:S08]  /*0e10*/  DFMA R8, R8, R8, R8 ;  /* 0x000000080808722b */ /* 0x000fd00000000008 */
[----:B------:R-:W-:Y:S02]  /*0e20*/  DFMA R6, R6, R8, R6 ;  /* 0x000000080606722b */ /* 0x000fe40000000006 */
[----:B------:R-:W-:-:S06]  /*0e30*/  DADD R8, R4, UR6 ;  /* 0x0000000604087e29 */ /* 0x000fcc0008000000 */
[----:B------:R-:W-:-:S04]  /*0e40*/  DFMA R14, R6, -R10, 1 ;  /* 0x3ff00000060e742b */ /* 0x000fc8000000080a */
[----:B------:R-:W-:-:S04]  /*0e50*/  FSETP.GEU.AND P1, PT, |R9|, 6.5827683646048100446e-37, PT ;  /* 0x036000000900780b */ /* 0x000fc80003f2e200 */
        /* <DEDUP_REMOVED lines=15> */
.L_x_21:
[----:B------:R-:W-:Y:S05]  /*0f50*/  BSYNC.RECONVERGENT B2 ;  /* 0x0000000000027941 */ /* 0x000fea0003800200 */
.L_x_20:
        /* <DEDUP_REMOVED lines=13> */
.L_x_23:
[----:B------:R-:W-:Y:S05]  /*1030*/  BSYNC.RECONVERGENT B0 ;  /* 0x0000000000007941 */ /* 0x000fea0003800200 */
.L_x_22:
        /* <DEDUP_REMOVED lines=11> */
.L_x_19:
[----:B------:R-:W-:Y:S05]  /*10f0*/  BSYNC.RECONVERGENT B1 ;  /* 0x0000000000017941 */ /* 0x000fea0003800200 */
.L_x_15:
        /* <DEDUP_REMOVED lines=29> */
.L_x_27:
[----:B------:R-:W-:Y:S05]  /*12d0*/  BSYNC.RECONVERGENT B2 ;  /* 0x0000000000027941 */ /* 0x000fea0003800200 */
.L_x_26:
[----:B------:R-:W-:Y:S05]  /*12e0*/  BRA `(.L_x_28) ;  /* 0x0000000000d87947 */ /* 0x000fea0003800000 */
.L_x_25:
[----:B------:R-:W0:Y:S01]  /*12f0*/  MUFU.RCP64H R7, 1.0549993515014648438 ;  /* 0x3ff0e14700077908 */ /* 0x000e220000001800 */
[----:B------:R-:W-:Y:S01]  /*1300*/  MOV R10, 0xae147ae1 ;  /* 0xae147ae1000a7802 */ /* 0x000fe20000000f00 */
[----:B------:R-:W-:Y:S01]  /*1310*/  IMAD.MOV.U32 R11, RZ, RZ, 0x3ff0e147 ;  /* 0x3ff0e147ff0b7424 */ /* 0x000fe200078e00ff */
[----:B------:R-:W-:Y:S01]  /*1320*/  UMOV UR6, 0xc28f5c29 ;  /* 0xc28f5c2900067882 */ /* 0x000fe20000000000 */
[----:B------:R-:W-:Y:S01]  /*1330*/  IMAD.MOV.U32 R6, RZ, RZ, 0x1 ;  /* 0x00000001ff067424 */ /* 0x000fe200078e00ff */
[----:B------:R-:W-:Y:S01]  /*1340*/  UMOV UR7, 0x3fac28f5 ;  /* 0x3fac28f500077882 */ /* 0x000fe20000000000 */
[----:B------:R-:W-:Y:S04]  /*1350*/  BSSY.RECONVERGENT B2, `(.L_x_29) ;  /* 0x0000016000027945 */ /* 0x000fe80003800200 */
        /* <DEDUP_REMOVED lines=13> */
[----:B------:R-:W-:Y:S01]  /*1430*/  IMAD.MOV.U32 R6, RZ, RZ, R8 ;  /* 0x000000ffff067224 */ /* 0x000fe200078e0008 */
[----:B------:R-:W-:Y:S01]  /*1440*/  MOV R7, 0x1490 ;  /* 0x0000149000077802 */ /* 0x000fe20000000f00 */
[----:B------:R-:W-:Y:S01]  /*1450*/  IMAD.MOV.U32 R8, RZ, RZ, R9 ;  /* 0x000000ffff087224 */ /* 0x000fe200078e0009 */
[----:B------:R-:W-:Y:S01]  /*1460*/  MOV R9, 0xae147ae1 ;  /* 0xae147ae100097802 */ /* 0x000fe20000000f00 */
[----:B------:R-:W-:-:S07]  /*1470*/  IMAD.MOV.U32 R0, RZ, RZ, 0x3ff0e147 ;  /* 0x3ff0e147ff007424 */ /* 0x000fce00078e00ff */
[----:B------:R-:W-:Y:S05]  /*1480*/  CALL.REL.NOINC `($__internal_0_$__cuda_sm20_div_rn_f64_full) ;  /* 0x0000001000907944 */ /* 0x000fea0003c00000 */
[----:B------:R-:W-:Y:S02]  /*1490*/  IMAD.MOV.U32 R2, RZ, RZ, R6 ;  /* 0x000000ffff027224 */ /* 0x000fe400078e0006 */
[----:B------:R-:W-:-:S07]  /*14a0*/  IMAD.MOV.U32 R3, RZ, RZ, R0 ;  /* 0x000000ffff037224 */ /* 0x000fce00078e0000 */
.L_x_30:
[----:B------:R-:W-:Y:S05]  /*14b0*/  BSYNC.RECONVERGENT B2 ;  /* 0x0000000000027941 */ /* 0x000fea0003800200 */
.L_x_29:
[----:B------:R-:W-:Y:S01]  /*14c0*/  DSETP.NEU.AND P0, PT, R2, RZ, PT ;  /* 0x000000ff0200722a */ /* 0x000fe20003f0d000 */
[----:B------:R-:W-:-:S13]  /*14d0*/  BSSY.RECONVERGENT B0, `(.L_x_31) ;  /* 0x000000c000007945 */ /* 0x000fda0003800200 */
[----:B------:R-:W-:Y:S01]  /*14e0*/  @!P0 CS2R R6, SRZ ;  /* 0x0000000000068805 */ /* 0x000fe2000001ff00 */
[----:B------:R-:W-:Y:S06]  /*14f0*/  @!P0 BRA `(.L_x_32) ;  /* 0x0000000000248947 */ /* 0x000fec0003800000 */
[----:B------:R-:W-:Y:S01]  /*1500*/  ISETP.GE.AND P2, PT, R3, RZ, PT ;  /* 0x000000ff0300720c */ /* 0x000fe20003f46270 */
[----:B------:R-:W-:Y:S01]  /*1510*/  IMAD.MOV.U32 R8, RZ, RZ, R2 ;  /* 0x000000ffff087224 */ /* 0x000fe200078e0002 */
[----:B------:R-:W-:Y:S01]  /*1520*/  MOV R6, R3 ;  /* 0x0000000300067202 */ /* 0x000fe20000000f00 */
[----:B------:R-:W-:Y:S01]  /*1530*/  IMAD.MOV.U32 R14, RZ, RZ, 0x33333333 ;  /* 0x33333333ff0e7424 */ /* 0x000fe200078e00ff */
[----:B------:R-:W-:Y:S01]  /*1540*/  MOV R0, 0x1570 ;  /* 0x0000157000007802 */ /* 0x000fe20000000f00 */
[----:B------:R-:W-:-:S08]  /*1550*/  IMAD.MOV.U32 R7, RZ, RZ, 0x40033333 ;  /* 0x40033333ff077424 */ /* 0x000fd000078e00ff */
[----:B------:R-:W-:Y:S05]  /*1560*/  CALL.REL.NOINC `($_Z10rgb_to_labPdi$__internal_accurate_pow) ;  /* 0x0000001400f07944 */ /* 0x000fea0003c00000 */
[----:B------:R-:W-:Y:S02]  /*1570*/  FSEL R6, R6, RZ, P2 ;  /* 0x000000ff06067208 */ /* 0x000fe40001000000 */
[----:B------:R-:W-:-:S07]  /*1580*/  FSEL R7, R10, -QNAN , P2 ;  /* 0xfff800000a077808 */ /* 0x000fce0001000000 */
.L_x_32:
[----:B------:R-:W-:Y:S05]  /*1590*/  BSYNC.RECONVERGENT B0 ;  /* 0x0000000000007941 */ /* 0x000fea0003800200 */
.L_x_31:
[----:B------:R-:W-:Y:S01]  /*15a0*/  UMOV UR6, 0x33333333 ;  /* 0x3333333300067882 */ /* 0x000fe20000000000 */
[----:B------:R-:W-:Y:S01]  /*15b0*/  UMOV UR7, 0x40033333 ;  /* 0x4003333300077882 */ /* 0x000fe20000000000 */
[C---:B------:R-:W-:Y:S02]  /*15c0*/  DSETP.NEU.AND P1, PT, R2.reuse, 1, PT ;  /* 0x3ff000000200742a */ /* 0x040fe40003f2d000 */
[----:B------:R-:W-:-:S10]  /*15d0*/  DADD R8, R2, UR6 ;  /* 0x0000000602087e29 */ /* 0x000fd40008000000 */
[----:B------:R-:W-:-:S04]  /*15e0*/  LOP3.LUT R8, R9, 0x7ff00000, RZ, 0xc0, !PT ;  /* 0x7ff0000009087812 */ /* 0x000fc800078ec0ff */
[----:B------:R-:W-:-:S13]  /*15f0*/  ISETP.NE.AND P0, PT, R8, 0x7ff00000, PT ;  /* 0x7ff000000800780c */ /* 0x000fda0003f05270 */
[----:B------:R-:W-:-:S14]  /*1600*/  DSETP.NEU.OR P0, PT, R2, +INF , P0 ;  /* 0x7ff000000200742a */ /* 0x000fdc000070d400 */
[----:B------:R-:W-:Y:S02]  /*1610*/  @!P0 IMAD.MOV.U32 R6, RZ, RZ, 0x0 ;  /* 0x00000000ff068424 */ /* 0x000fe400078e00ff */
[----:B------:R-:W-:-:S03]  /*1620*/  @!P0 IMAD.MOV.U32 R7, RZ, RZ, 0x7ff00000 ;  /* 0x7ff00000ff078424 */ /* 0x000fc600078e00ff */
[----:B------:R-:W-:Y:S02]  /*1630*/  FSEL R6, R6, RZ, P1 ;  /* 0x000000ff06067208 */ /* 0x000fe40000800000 */
[----:B------:R-:W-:-:S07]  /*1640*/  FSEL R7, R7, 1.875, P1 ;  /* 0x3ff0000007077808 */ /* 0x000fce0000800000 */
.L_x_28:
[----:B------:R-:W-:Y:S05]  /*1650*/  BSYNC.RECONVERGENT B1 ;  /* 0x0000000000017941 */ /* 0x000fea0003800200 */
.L_x_24:
[----:B------:R-:W0:Y:S01]  /*1660*/  MUFU.RCP64H R11, 0.95045566558837890625 ;  /* 0x3fee6a22000b7908 */ /* 0x000e220000001800 */
[----:B------:R-:W-:Y:S01]  /*1670*/  MOV R2, 0xb3892ee8 ;  /* 0xb3892ee800027802 */ /* 0x000fe20000000f00 */
[----:B------:R-:W-:Y:S01]  /*1680*/  IMAD.MOV.U32 R3, RZ, RZ, 0x3fee6a22 ;  /* 0x3fee6a22ff037424 */ /* 0x000fe200078e00ff */
[----:B------:R-:W-:Y:S01]  /*1690*/  UMOV UR6, 0xddd532cd ;  /* 0xddd532cd00067882 */ /* 0x000fe20000000000 */
[----:B------:R-:W-:Y:S01]  /*16a0*/  IMAD.MOV.U32 R10, RZ, RZ, 0x1 ;  /* 0x00000001ff0a7424 */ /* 0x000fe200078e00ff */
[----:B------:R-:W-:Y:S01]  /*16b0*/  UMOV UR7, 0x3fd6e286 ;  /* 0x3fd6e28600077882 */ /* 0x000fe20000000000 */
[----:B------:R-:W-:Y:S01]  /*16c0*/  UMOV UR8, 0x24d8269d ;  /* 0x24d8269d00087882 */ /* 0x000fe20000000000 */
[----:B------:R-:W-:Y:S01]  /*16d0*/  UMOV UR9, 0x3fee68e4 ;  /* 0x3fee68e400097882 */ /* 0x000fe20000000000 */
[----:B------:R-:W-:Y:S02]  /*16e0*/  BSSY.RECONVERGENT B1, `(.L_x_33) ;  /* 0x000002c000017945 */ /* 0x000fe40003800200 */
[----:B0-----:R-:W-:-:S08]  /*16f0*/  DFMA R8, R10, -R2, 1 ;  /* 0x3ff000000a08742b */ /* 0x001fd00000000802 */
[----:B------:R-:W-:Y:S02]  /*1700*/  DFMA R14, R8, R8, R8 ;  /* 0x00000008080e722b */ /* 0x000fe40000000008 */
[----:B------:R-:W-:Y:S01]  /*1710*/  DMUL R8, R4, UR6 ;  /* 0x0000000604087c28 */ /* 0x000fe20008000000 */
[----:B------:R-:W-:Y:S01]  /*1720*/  UMOV UR6, 0x8741a841 ;  /* 0x8741a84100067882 */ /* 0x000fe20000000000 */
[----:B------:R-:W-:-:S04]  /*1730*/  UMOV UR7, 0x3fda65af ;  /* 0x3fda65af00077882 */ /* 0x000fc80000000000 */
[----:B------:R-:W-:Y:S02]  /*1740*/  DFMA R14, R10, R14, R10 ;  /* 0x0000000e0a0e722b */ /* 0x000fe4000000000a */
[----:B------:R-:W-:Y:S01]  /*1750*/  DFMA R8, R18, UR6, R8 ;  /* 0x0000000612087c2b */ /* 0x000fe20008000008 */
[----:B------:R-:W-:Y:S01]  /*1760*/  UMOV UR6, 0x74bc6a7f ;  /* 0x74bc6a7f00067882 */ /* 0x000fe20000000000 */
[----:B------:R-:W-:-:S04]  /*1770*/  UMOV UR7, 0x3fc71893 ;  /* 0x3fc7189300077882 */ /* 0x000fc80000000000 */
[----:B------:R-:W-:Y:S02]  /*1780*/  DFMA R10, R14, -R2, 1 ;  /* 0x3ff000000e0a742b */ /* 0x000fe40000000802 */
[----:B------:R-:W-:Y:S01]  /*1790*/  DFMA R8, R6, UR6, R8 ;  /* 0x0000000606087c2b */ /* 0x000fe20008000008 */
[----:B------:R-:W-:Y:S01]  /*17a0*/  UMOV UR6, 0xddd532cd ;  /* 0xddd532cd00067882 */ /* 0x000fe20000000000 */
[----:B------:R-:W-:-:S04]  /*17b0*/  UMOV UR7, 0x3fe6e286 ;  /* 0x3fe6e28600077882 */ /* 0x000fc80000000000 */
[----:B------:R-:W-:-:S04]  /*17c0*/  DFMA R10, R14, R10, R14 ;  /* 0x0000000a0e0a722b */ /* 0x000fc8000000000e */
[----:B------:R-:W-:-:S04]  /*17d0*/  FSETP.GEU.AND P1, PT, |R9|, 6.5827683646048100446e-37, PT ;  /* 0x036000000900780b */ /* 0x000fc80003f2e200 */
[----:B------:R-:W-:-:S08]  /*17e0*/  DMUL R14, R8, R10 ;  /* 0x0000000a080e7228 */ /* 0x000fd00000000000 */
[----:B------:R-:W-:-:S08]  /*17f0*/  DFMA R2, R14, -R2, R8 ;  /* 0x800000020e02722b */ /* 0x000fd00000000008 */
[----:B------:R-:W-:Y:S02]  /*1800*/  DFMA R2, R10, R2, R14 ;  /* 0x000000020a02722b */ /* 0x000fe4000000000e */
[C---:B------:R-:W-:Y:S01]  /*1810*/  DMUL R10, R4.reuse, UR6 ;  /* 0x00000006040a7c28 */ /* 0x040fe20008000000 */
[----:B------:R-:W-:Y:S01]  /*1820*/  UMOV UR6, 0xedf1e083 ;  /* 0xedf1e08300067882 */ /* 0x000fe20000000000 */
[----:B------:R-:W-:Y:S02]  /*1830*/  UMOV UR7, 0x3fbe835d ;  /* 0x3fbe835d00077882 */ /* 0x000fe40000000000 */
[----:B------:R-:W-:Y:S01]  /*1840*/  DMUL R4, R4, UR6 ;  /* 0x0000000604047c28 */ /* 0x000fe20008000000 */
[----:B------:R-:W-:Y:S01]  /*1850*/  UMOV UR6, 0x971f6bd6 ;  /* 0x971f6bd600067882 */ /* 0x000fe20000000000 */
[----:B------:R-:W-:Y:S02]  /*1860*/  UMOV UR7, 0x3fcb38dd ;  /* 0x3fcb38dd00077882 */ /* 0x000fe40000000000 */
[----:B------:R-:W-:Y:S01]  /*1870*/  FFMA R0, RZ, 1.8626139163970947266, R3 ;  /* 0x3fee6a22ff007823 */ /* 0x000fe20000000003 */
[----:B------:R-:W-:Y:S01]  /*1880*/  DFMA R10, R18, UR6, R10 ;  /* 0x00000006120a7c2b */ /* 0x000fe2000800000a */
[----:B------:R-:W-:Y:S01]  /*1890*/  UMOV UR6, 0x10d1089c ;  /* 0x10d1089c00067882 */ /* 0x000fe20000000000 */
[----:B------:R-:W-:-:S02]  /*18a0*/  UMOV UR7, 0x3f93cc44 ;  /* 0x3f93cc4400077882 */ /* 0x000fc40000000000 */
[----:B------:R-:W-:Y:S01]  /*18b0*/  FSETP.GT.AND P0, PT, |R0|, 1.469367938527859385e-39, PT ;  /* 0x001000000000780b */ /* 0x000fe20003f04200 */
[----:B------:R-:W-:Y:S01]  /*18c0*/  DFMA R18, R18, UR6, R4 ;  /* 0x0000000612127c2b */ /* 0x000fe20008000004 */
[----:B------:R-:W-:Y:S01]  /*18d0*/  UMOV UR6, 0x9096bb99 ;  /* 0x9096bb9900067882 */ /* 0x000fe20000000000 */
[----:B------:R-:W-:Y:S02]  /*18e0*/  UMOV UR7, 0x3fb27a0f ;  /* 0x3fb27a0f00077882 */ /* 0x000fe40000000000 */
[----:B------:R-:W-:-:S04]  /*18f0*/  DFMA R20, R6, UR6, R10 ;  /* 0x0000000606147c2b */ /* 0x000fc8000800000a */
[----:B------:R-:W-:-:S04]  /*1900*/  DFMA R18, R6, UR8, R18 ;  /* 0x0000000806127c2b */ /* 0x000fc80008000012 */
[----:B------:R-:W-:Y:S07]  /*1910*/  @P0 BRA P1, `(.L_x_34) ;  /* 0x0000000000200947 */ /* 0x000fee0000800000 */
        /* <DEDUP_REMOVED lines=8> */
.L_x_34:
[----:B------:R-:W-:Y:S05]  /*19a0*/  BSYNC.RECONVERGENT B1 ;  /* 0x0000000000017941 */ /* 0x000fea0003800200 */
.L_x_33:
[----:B------:R-:W0:Y:S01]  /*19b0*/  MUFU.RCP64H R5, 1.0887537002563476562 ;  /* 0x3ff16b8900057908 */ /* 0x000e220000001800 */
        /* <DEDUP_REMOVED lines=13> */
[----:B------:R-:W-:-:S05]  /*1a90*/  FFMA R0, RZ, 1.886094212532043457, R5 ;  /* 0x3ff16b89ff007823 */ /* 0x000fca0000000005 */
        /* <DEDUP_REMOVED lines=10> */
.L_x_36:
[----:B------:R-:W-:Y:S05]  /*1b40*/  BSYNC.RECONVERGENT B1 ;  /* 0x0000000000017941 */ /* 0x000fea0003800200 */
.L_x_35:
[----:B------:R-:W-:Y:S01]  /*1b50*/  UMOV UR6, 0x32fcac8e ;  /* 0x32fcac8e00067882 */ /* 0x000fe20000000000 */
[----:B------:R-:W-:Y:S01]  /*1b60*/  UMOV UR7, 0x3f822318 ;  /* 0x3f82231800077882 */ /* 0x000fe20000000000 */
[----:B------:R-:W-:Y:S01]  /*1b70*/  BSSY.RECONVERGENT B1, `(.L_x_37) ;  /* 0x0000037000017945 */ /* 0x000fe20003800200 */
[----:B------:R-:W-:-:S14]  /*1b80*/  DSETP.GT.AND P0, PT, R2, UR6, PT ;  /* 0x0000000602007e2a */ /* 0x000fdc000bf04000 */
[----:B------:R-:W-:Y:S05]  /*1b90*/  @!P0 BRA `(.L_x_38) ;  /* 0x00000000005c8947 */ /* 0x000fea0003800000 */
[----:B------:R-:W-:Y:S01]  /*1ba0*/  BSSY.RECONVERGENT B0, `(.L_x_39) ;  /* 0x0000008000007945 */ /* 0x000fe20003800200 */
[----:B------:R-:W-:Y:S01]  /*1bb0*/  ISETP.GE.AND P2, PT, R3, RZ, PT ;  /* 0x000000ff0300720c */ /* 0x000fe20003f46270 */
[----:B------:R-:W-:Y:S01]  /*1bc0*/  IMAD.MOV.U32 R8, RZ, RZ, R2 ;  /* 0x000000ffff087224 */ /* 0x000fe200078e0002 */
[----:B------:R-:W-:Y:S01]  /*1bd0*/  MOV R14, 0x55555555 ;  /* 0x55555555000e7802 */ /* 0x000fe20000000f00 */
[----:B------:R-:W-:Y:S01]  /*1be0*/  IMAD.MOV.U32 R6, RZ, RZ, R3 ;  /* 0x000000ffff067224 */ /* 0x000fe200078e0003 */
[----:B------:R-:W-:Y:S01]  /*1bf0*/  MOV R0, 0x1c20 ;  /* 0x00001c2000007802 */ /* 0x000fe20000000f00 */
[----:B------:R-:W-:-:S08]  /*1c00*/  IMAD.MOV.U32 R7, RZ, RZ, 0x3fd55555 ;  /* 0x3fd55555ff077424 */ /* 0x000fd000078e00ff */
[----:B------:R-:W-:Y:S05]  /*1c10*/  CALL.REL.NOINC `($_Z10rgb_to_labPdi$__internal_accurate_pow) ;  /* 0x0000001000447944 */ /* 0x000fea0003c00000 */
[----:B------:R-:W-:Y:S05]  /*1c20*/  BSYNC.RECONVERGENT B0 ;  /* 0x0000000000007941 */ /* 0x000fea0003800200 */
.L_x_39:
[----:B------:R-:W-:Y:S01]  /*1c30*/  UMOV UR6, 0x55555555 ;  /* 0x5555555500067882 */ /* 0x000fe20000000000 */
[----:B------:R-:W-:Y:S01]  /*1c40*/  UMOV UR7, 0x3fd55555 ;  /* 0x3fd5555500077882 */ /* 0x000fe20000000000 */
[----:B------:R-:W-:Y:S01]  /*1c50*/  FSEL R6, R6, RZ, P2 ;  /* 0x000000ff06067208 */ /* 0x000fe20001000000 */
[C---:B------:R-:W-:Y:S01]  /*1c60*/  DADD R8, R2.reuse, UR6 ;  /* 0x0000000602087e29 */ /* 0x040fe20008000000 */
[----:B------:R-:W-:Y:S01]  /*1c70*/  FSEL R7, R10, -QNAN , P2 ;  /* 0xfff800000a077808 */ /* 0x000fe20001000000 */
[----:B------:R-:W-:-:S08]  /*1c80*/  DSETP.NEU.AND P1, PT, R2, 1, PT ;  /* 0x3ff000000200742a */ /* 0x000fd00003f2d000 */
[----:B------:R-:W-:-:S04]  /*1c90*/  LOP3.LUT R8, R9, 0x7ff00000, RZ, 0xc0, !PT ;  /* 0x7ff0000009087812 */ /* 0x000fc800078ec0ff */
[----:B------:R-:W-:-:S13]  /*1ca0*/  ISETP.NE.AND P0, PT, R8, 0x7ff00000, PT ;  /* 0x7ff000000800780c */ /* 0x000fda0003f05270 */
[----:B------:R-:W-:-:S14]  /*1cb0*/  DSETP.NEU.OR P0, PT, R2, +INF , P0 ;  /* 0x7ff000000200742a */ /* 0x000fdc000070d400 */
[----:B------:R-:W-:Y:S02]  /*1cc0*/  @!P0 IMAD.MOV.U32 R6, RZ, RZ, 0x0 ;  /* 0x00000000ff068424 */ /* 0x000fe400078e00ff */
[----:B------:R-:W-:-:S03]  /*1cd0*/  @!P0 IMAD.MOV.U32 R7, RZ, RZ, 0x7ff00000 ;  /* 0x7ff00000ff078424 */ /* 0x000fc600078e00ff */
[----:B------:R-:W-:Y:S02]  /*1ce0*/  FSEL R2, R6, RZ, P1 ;  /* 0x000000ff06027208 */ /* 0x000fe40000800000 */
[----:B------:R-:W-:Y:S01]  /*1cf0*/  FSEL R3, R7, 1.875, P1 ;  /* 0x3ff0000007037808 */ /* 0x000fe20000800000 */
[----:B------:R-:W-:Y:S06]  /*1d00*/  BRA `(.L_x_40) ;  /* 0x0000000000747947 */ /* 0x000fec0003800000 */
.L_x_38:
[----:B------:R-:W0:Y:S01]  /*1d10*/  MUFU.RCP64H R7, 116 ;  /* 0x405d000000077908 */ /* 0x000e220000001800 */
[----:B------:R-:W-:Y:S01]  /*1d20*/  IMAD.MOV.U32 R10, RZ, RZ, 0x0 ;  /* 0x00000000ff0a7424 */ /* 0x000fe200078e00ff */
[----:B------:R-:W-:Y:S01]  /*1d30*/  MOV R11, 0x405d0000 ;  /* 0x405d0000000b7802 */ /* 0x000fe20000000f00 */
[----:B------:R-:W-:Y:S01]  /*1d40*/  IMAD.MOV.U32 R6, RZ, RZ, 0x1 ;  /* 0x00000001ff067424 */ /* 0x000fe200078e00ff */
[----:B------:R-:W-:Y:S05]  /*1d50*/  BSSY.RECONVERGENT B2, `(.L_x_40) ;  /* 0x0000018000027945 */ /* 0x000fea0003800200 */
[----:B0-----:R-:W-:-:S08]  /*1d60*/  DFMA R8, R6, -R10, 1 ;  /* 0x3ff000000608742b */ /* 0x001fd0000000080a */
[----:B------:R-:W-:-:S08]  /*1d70*/  DFMA R8, R8, R8, R8 ;  /* 0x000000080808722b */ /* 0x000fd00000000008 */
[----:B------:R-:W-:-:S08]  /*1d80*/  DFMA R8, R6, R8, R6 ;  /* 0x000000080608722b */ /* 0x000fd00000000006 */
[----:B------:R-:W-:Y:S01]  /*1d90*/  DFMA R6, R8, -R10, 1 ;  /* 0x3ff000000806742b */ /* 0x000fe2000000080a */
[----:B------:R-:W-:Y:S02]  /*1da0*/  IMAD.MOV.U32 R10, RZ, RZ, 0x66666666 ;  /* 0x66666666ff0a7424 */ /* 0x000fe400078e00ff */
[----:B------:R-:W-:-:S05]  /*1db0*/  IMAD.MOV.U32 R11, RZ, RZ, 0x408c3a66 ;  /* 0x408c3a66ff0b7424 */ /* 0x000fca00078e00ff */
[----:B------:R-:W-:Y:S02]  /*1dc0*/  DFMA R6, R8, R6, R8 ;  /* 0x000000060806722b */ /* 0x000fe40000000008 */
[----:B------:R-:W-:-:S08]  /*1dd0*/  DFMA R10, R2, R10, 16 ;  /* 0x40300000020a742b */ /* 0x000fd0000000000a */
[----:B------:R-:W-:Y:S02]  /*1de0*/  DMUL R2, R10, R6 ;  /* 0x000000060a027228 */ /* 0x000fe40000000000 */
[----:B------:R-:W-:-:S06]  /*1df0*/  FSETP.GEU.AND P1, PT, |R11|, 6.5827683646048100446e-37, PT ;  /* 0x036000000b00780b */ /* 0x000fcc0003f2e200 */
[----:B------:R-:W-:-:S08]  /*1e00*/  DFMA R8, R2, -116, R10 ;  /* 0xc05d00000208782b */ /* 0x000fd0000000000a */
[----:B------:R-:W-:-:S10]  /*1e10*/  DFMA R2, R6, R8, R2 ;  /* 0x000000080602722b */ /* 0x000fd40000000002 */
[----:B------:R-:W-:-:S05]  /*1e20*/  FFMA R0, RZ, 3.453125, R3 ;  /* 0x405d0000ff007823 */ /* 0x000fca0000000003 */
[----:B------:R-:W-:-:S13]  /*1e30*/  FSETP.GT.AND P0, PT, |R0|, 1.469367938527859385e-39, PT ;  /* 0x001000000000780b */ /* 0x000fda0003f04200 */
[----:B------:R-:W-:Y:S05]  /*1e40*/  @P0 BRA P1, `(.L_x_41) ;  /* 0x0000000000200947 */ /* 0x000fea0000800000 */
[----:B------:R-:W-:Y:S01]  /*1e50*/  IMAD.MOV.U32 R6, RZ, RZ, R10 ;  /* 0x000000ffff067224 */ /* 0x000fe200078e000a */
[----:B------:R-:W-:Y:S01]  /*1e60*/  MOV R8, R11 ;  /* 0x0000000b00087202 */ /* 0x000fe20000000f00 */
[----:B------:R-:W-:Y:S01]  /*1e70*/  IMAD.MOV.U32 R9, RZ, RZ, RZ ;  /* 0x000000ffff097224 */ /* 0x000fe200078e00ff */
[----:B------:R-:W-:Y:S01]  /*1e80*/  MOV R7, 0x1eb0 ;  /* 0x00001eb000077802 */ /* 0x000fe20000000f00 */
[----:B------:R-:W-:-:S07]  /*1e90*/  IMAD.MOV.U32 R0, RZ, RZ, 0x405d0000 ;  /* 0x405d0000ff007424 */ /* 0x000fce00078e00ff */
[----:B------:R-:W-:Y:S05]  /*1ea0*/  CALL.REL.NOINC `($__internal_0_$__cuda_sm20_div_rn_f64_full) ;  /* 0x0000000800087944 */ /* 0x000fea0003c00000 */
[----:B------:R-:W-:Y:S02]  /*1eb0*/  IMAD.MOV.U32 R2, RZ, RZ, R6 ;  /* 0x000000ffff027224 */ /* 0x000fe400078e0006 */
[----:B------:R-:W-:-:S07]  /*1ec0*/  IMAD.MOV.U32 R3, RZ, RZ, R0 ;  /* 0x000000ffff037224 */ /* 0x000fce00078e0000 */
.L_x_41:
[----:B------:R-:W-:Y:S05]  /*1ed0*/  BSYNC.RECONVERGENT B2 ;  /* 0x0000000000027941 */ /* 0x000fea0003800200 */
.L_x_40:
[----:B------:R-:W-:Y:S05]  /*1ee0*/  BSYNC.RECONVERGENT B1 ;  /* 0x0000000000017941 */ /* 0x000fea0003800200 */
.L_x_37:
        /* <DEDUP_REMOVED lines=8> */
[----:B------:R-:W-:Y:S01]  /*1f70*/  MOV R8, R20 ;  /* 0x0000001400087202 */ /* 0x000fe20000000f00 */
[----:B------:R-:W-:Y:S01]  /*1f80*/  IMAD.MOV.U32 R14, RZ, RZ, 0x55555555 ;  /* 0x55555555ff0e7424 */ /* 0x000fe200078e00ff */
[----:B------:R-:W-:Y:S01]  /*1f90*/  MOV R0, 0x1fc0 ;  /* 0x00001fc000007802 */ /* 0x000fe20000000f00 */
[----:B------:R-:W-:-:S08]  /*1fa0*/  IMAD.MOV.U32 R7, RZ, RZ, 0x3fd55555 ;  /* 0x3fd55555ff077424 */ /* 0x000fd000078e00ff */
[----:B------:R-:W-:Y:S05]  /*1fb0*/  CALL.REL.NOINC `($_Z10rgb_to_labPdi$__internal_accurate_pow) ;  /* 0x0000000c005c7944 */ /* 0x000fea0003c00000 */
[----:B------:R-:W-:Y:S05]  /*1fc0*/  BSYNC.RECONVERGENT B0 ;  /* 0x0000000000007941 */ /* 0x000fea0003800200 */
.L_x_44:
[----:B------:R-:W-:Y:S01]  /*1fd0*/  UMOV UR6, 0x55555555 ;  /* 0x5555555500067882 */ /* 0x000fe20000000000 */
[----:B------:R-:W-:Y:S01]  /*1fe0*/  UMOV UR7, 0x3fd55555 ;  /* 0x3fd5555500077882 */ /* 0x000fe20000000000 */
[C---:B------:R-:W-:Y:S01]  /*1ff0*/  DSETP.NEU.AND P0, PT, R20.reuse, +INF , PT ;  /* 0x7ff000001400742a */ /* 0x040fe20003f0d000 */
[----:B------:R-:W-:Y:S01]  /*2000*/  FSEL R6, R6, RZ, P2 ;  /* 0x000000ff06067208 */ /* 0x000fe20001000000 */
[C---:B------:R-:W-:Y:S01]  /*2010*/  DADD R8, R20.reuse, UR6 ;  /* 0x0000000614087e29 */ /* 0x040fe20008000000 */
[----:B------:R-:W-:Y:S01]  /*2020*/  FSEL R7, R10, -QNAN , P2 ;  /* 0xfff800000a077808 */ /* 0x000fe20001000000 */
[----:B------:R-:W-:-:S08]  /*2030*/  DSETP.NEU.AND P1, PT, R20, 1, PT ;  /* 0x3ff000001400742a */ /* 0x000fd00003f2d000 */
[----:B------:R-:W-:-:S04]  /*2040*/  LOP3.LUT R8, R9, 0x7ff00000, RZ, 0xc0, !PT ;  /* 0x7ff0000009087812 */ /* 0x000fc800078ec0ff */
[----:B------:R-:W-:-:S13]  /*2050*/  ISETP.NE.OR P0, PT, R8, 0x7ff00000, P0 ;  /* 0x7ff000000800780c */ /* 0x000fda0000705670 */
[----:B------:R-:W-:Y:S01]  /*2060*/  @!P0 IMAD.MOV.U32 R6, RZ, RZ, 0x0 ;  /* 0x00000000ff068424 */ /* 0x000fe200078e00ff */
[----:B------:R-:W-:-:S04]  /*2070*/  @!P0 MOV R7, 0x7ff00000 ;  /* 0x7ff0000000078802 */ /* 0x000fc80000000f00 */
[----:B------:R-:W-:Y:S02]  /*2080*/  FSEL R18, R6, RZ, P1 ;  /* 0x000000ff06127208 */ /* 0x000fe40000800000 */
[----:B------:R-:W-:Y:S01]  /*2090*/  FSEL R19, R7, 1.875, P1 ;  /* 0x3ff0000007137808 */ /* 0x000fe20000800000 */
[----:B------:R-:W-:Y:S06]  /*20a0*/  BRA `(.L_x_45) ;  /* 0x0000000000747947 */ /* 0x000fec0003800000 */
.L_x_43:
[----:B------:R-:W0:Y:S01]  /*20b0*/  MUFU.RCP64H R7, 116 ;  /* 0x405d000000077908 */ /* 0x000e220000001800 */
[----:B------:R-:W-:Y:S01]  /*20c0*/  IMAD.MOV.U32 R8, RZ, RZ, 0x0 ;  /* 0x00000000ff087424 */ /* 0x000fe200078e00ff */
[----:B------:R-:W-:Y:S01]  /*20d0*/  BSSY.RECONVERGENT B2, `(.L_x_45) ;  /* 0x000001a000027945 */ /* 0x000fe20003800200 */
[----:B------:R-:W-:Y:S02]  /*20e0*/  IMAD.MOV.U32 R9, RZ, RZ, 0x405d0000 ;  /* 0x405d0000ff097424 */ /* 0x000fe400078e00ff */
[----:B------:R-:W-:-:S06]  /*20f0*/  IMAD.MOV.U32 R6, RZ, RZ, 0x1 ;  /* 0x00000001ff067424 */ /* 0x000fcc00078e00ff */
[----:B0-----:R-:W-:-:S08]  /*2100*/  DFMA R10, R6, -R8, 1 ;  /* 0x3ff00000060a742b */ /* 0x001fd00000000808 */
[----:B------:R-:W-:-:S08]  /*2110*/  DFMA R10, R10, R10, R10 ;  /* 0x0000000a0a0a722b */ /* 0x000fd0000000000a */
[----:B------:R-:W-:Y:S01]  /*2120*/  DFMA R10, R6, R10, R6 ;  /* 0x0000000a060a722b */ /* 0x000fe20000000006 */
[----:B------:R-:W-:Y:S01]  /*2130*/  IMAD.MOV.U32 R6, RZ, RZ, 0x66666666 ;  /* 0x66666666ff067424 */ /* 0x000fe200078e00ff */
[----:B------:R-:W-:-:S06]  /*2140*/  MOV R7, 0x408c3a66 ;  /* 0x408c3a6600077802 */ /* 0x000fcc0000000f00 */
[----:B------:R-:W-:Y:S02]  /*2150*/  DFMA R8, R10, -R8, 1 ;  /* 0x3ff000000a08742b */ /* 0x000fe40000000808 */
[----:B------:R-:W-:-:S06]  /*2160*/  DFMA R20, R20, R6, 16 ;  /* 0x403000001414742b */ /* 0x000fcc0000000006 */
[----:B------:R-:W-:-:S04]  /*2170*/  DFMA R8, R10, R8, R10 ;  /* 0x000000080a08722b */ /* 0x000fc8000000000a */
[----:B------:R-:W-:-:S04]  /*2180*/  FSETP.GEU.AND P1, PT, |R21|, 6.5827683646048100446e-37, PT ;  /* 0x036000001500780b */ /* 0x000fc80003f2e200 */
[----:B------:R-:W-:-:S08]  /*2190*/  DMUL R18, R8, R20 ;  /* 0x0000001408127228 */ /* 0x000fd00000000000 */
[----:B------:R-:W-:-:S08]  /*21a0*/  DFMA R6, R18, -116, R20 ;  /* 0xc05d00001206782b */ /* 0x000fd00000000014 */
[----:B------:R-:W-:-:S10]  /*21b0*/  DFMA R18, R8, R6, R18 ;  /* 0x000000060812722b */ /* 0x000fd40000000012 */
[----:B------:R-:W-:-:S05]  /*21c0*/  FFMA R0, RZ, 3.453125, R19 ;  /* 0x405d0000ff007823 */ /* 0x000fca0000000013 */
        /* <DEDUP_REMOVED lines=10> */
.L_x_46:
[----:B------:R-:W-:Y:S05]  /*2270*/  BSYNC.RECONVERGENT B2 ;  /* 0x0000000000027941 */ /* 0x000fea0003800200 */
.L_x_45:
[----:B------:R-:W-:Y:S05]  /*2280*/  BSYNC.RECONVERGENT B1 ;  /* 0x0000000000017941 */ /* 0x000fea0003800200 */
.L_x_42:
        /* <DEDUP_REMOVED lines=14> */
.L_x_49:
        /* <DEDUP_REMOVED lines=9> */
[----:B------:R-:W-:Y:S02]  /*2400*/  @!P0 IMAD.MOV.U32 R6, RZ, RZ, 0x0 ;  /* 0x00000000ff068424 */ /* 0x000fe400078e00ff */
[----:B------:R-:W-:-:S03]  /*2410*/  @!P0 IMAD.MOV.U32 R7, RZ, RZ, 0x7ff00000 ;  /* 0x7ff00000ff078424 */ /* 0x000fc600078e00ff */
[----:B------:R-:W-:Y:S02]  /*2420*/  FSEL R6, R6, RZ, P1 ;  /* 0x000000ff06067208 */ /* 0x000fe40000800000 */
[----:B------:R-:W-:Y:S01]  /*2430*/  FSEL R7, R7, 1.875, P1 ;  /* 0x3ff0000007077808 */ /* 0x000fe20000800000 */
[----:B------:R-:W-:Y:S06]  /*2440*/  BRA `(.L_x_50) ;  /* 0x0000000000707947 */ /* 0x000fec0003800000 */
.L_x_48:
        /* <DEDUP_REMOVED lines=21> */
[----:B------:R-:W-:Y:S01]  /*25a0*/  MOV R7, 0x25f0 ;  /* 0x000025f000077802 */ /* 0x000fe20000000f00 */
[----:B------:R-:W-:Y:S01]  /*25b0*/  IMAD.MOV.U32 R8, RZ, RZ, R9 ;  /* 0x000000ffff087224 */ /* 0x000fe200078e0009 */
[----:B------:R-:W-:Y:S01]  /*25c0*/  MOV R9, RZ ;  /* 0x000000ff00097202 */ /* 0x000fe20000000f00 */
[----:B------:R-:W-:-:S07]  /*25d0*/  IMAD.MOV.U32 R0, RZ, RZ, 0x405d0000 ;  /* 0x405d0000ff007424 */ /* 0x000fce00078e00ff */
[----:B------:R-:W-:Y:S05]  /*25e0*/  CALL.REL.NOINC `($__internal_0_$__cuda_sm20_div_rn_f64_full) ;  /* 0x0000000000387944 */ /* 0x000fea0003c00000 */
[----:B------:R-:W-:-:S07]  /*25f0*/  IMAD.MOV.U32 R7, RZ, RZ, R0 ;  /* 0x000000ffff077224 */ /* 0x000fce00078e0000 */
.L_x_51:
[----:B------:R-:W-:Y:S05]  /*2600*/  BSYNC.RECONVERGENT B2 ;  /* 0x0000000000027941 */ /* 0x000fea0003800200 */
.L_x_50:
[----:B------:R-:W-:Y:S05]  /*2610*/  BSYNC.RECONVERGENT B1 ;  /* 0x0000000000017941 */ /* 0x000fea0003800200 */
.L_x_47:
[----:B------:R-:W-:Y:S01]  /*2620*/  DADD R2, -R18, R2 ;  /* 0x0000000012027229 */ /* 0x000fe20000000102 */
[----:B------:R-:W-:Y:S01]  /*2630*/  IMAD.MOV.U32 R4, RZ, RZ, 0x0 ;  /* 0x00000000ff047424 */ /* 0x000fe200078e00ff */
[----:B------:R-:W-:Y:S01]  /*2640*/  DADD R6, -R6, R18 ;  /* 0x0000000006067229 */ /* 0x000fe20000000112 */
[----:B------:R-:W-:-:S05]  /*2650*/  MOV R5, 0x405d0000 ;  /* 0x405d000000057802 */ /* 0x000fca0000000f00 */
[----:B------:R-:W-:Y:S02]  /*2660*/  DMUL R2, R2, 500 ;  /* 0x407f400002027828 */ /* 0x000fe40000000000 */
[----:B------:R-:W-:Y:S02]  /*2670*/  DFMA R18, R18, R4, -16 ;  /* 0xc03000001212742b */ /* 0x000fe40000000004 */
[----:B------:R-:W-:-:S03]  /*2680*/  DMUL R6, R6, 200 ;  /* 0x4069000006067828 */ /* 0x000fc60000000000 */
[----:B------:R-:W-:Y:S04]  /*2690*/  STG.E.64 desc[UR4][R12.64+0x8], R2 ;  /* 0x000008020c007986 */ /* 0x000fe8000c101b04 */
[----:B------:R-:W-:Y:S04]  /*26a0*/  STG.E.64 desc[UR4][R12.64], R18 ;  /* 0x000000120c007986 */ /* 0x000fe8000c101b04 */
[----:B------:R-:W-:Y:S01]  /*26b0*/  STG.E.64 desc[UR4][R12.64+0x10], R6 ;  /* 0x000010060c007986 */ /* 0x000fe2000c101b04 */
[----:B------:R-:W-:Y:S05]  /*26c0*/  EXIT ;  /* 0x000000000000794d */ /* 0x000fea0003800000 */
        .weak           $__internal_0_$__cuda_sm20_div_rn_f64_full
        .type           $__internal_0_$__cuda_sm20_div_rn_f64_full,@function
        .size           $__internal_0_$__cuda_sm20_div_rn_f64_full,($_Z10rgb_to_labPdi$__internal_accurate_pow - $__internal_0_$__cuda_sm20_div_rn_f64_full)
$__internal_0_$__cuda_sm20_div_rn_f64_full:
[C---:B------:R-:W-:Y:S01]  /*26d0*/  FSETP.GEU.AND P0, PT, |R0|.reuse, 1.469367938527859385e-39, PT ;  /* 0x001000000000780b */ /* 0x040fe20003f0e200 */
[--C-:B------:R-:W-:Y:S01]  /*26e0*/  IMAD.MOV.U32 R16, RZ, RZ, R9.reuse ;  /* 0x000000ffff107224 */ /* 0x100fe200078e0009 */
[----:B------:R-:W-:Y:S01]  /*26f0*/  LOP3.LUT R14, R0, 0x800fffff, RZ, 0xc0, !PT ;  /* 0x800fffff000e7812 */ /* 0x000fe200078ec0ff */
[----:B------:R-:W-:Y:S01]  /*2700*/  IMAD.MOV.U32 R17, RZ, RZ, R0 ;  /* 0x000000ffff117224 */ /* 0x000fe200078e0000 */
[----:B------:R-:W-:Y:S01]  /*2710*/  MOV R24, R6 ;  /* 0x0000000600187202 */ /* 0x000fe20000000f00 */
[----:B------:R-:W-:Y:S01]  /*2720*/  IMAD.MOV.U32 R25, RZ, RZ, R8 ;  /* 0x000000ffff197224 */ /* 0x000fe200078e0008 */
[----:B------:R-:W-:Y:S01]  /*2730*/  LOP3.LUT R15, R14, 0x3ff00000, RZ, 0xfc, !PT ;  /* 0x3ff000000e0f7812 */ /* 0x000fe200078efcff */
[----:B------:R-:W-:Y:S01]  /*2740*/  IMAD.MOV.U32 R14, RZ, RZ, R9 ;  /* 0x000000ffff0e7224 */ /* 0x000fe200078e0009 */
[----:B------:R-:W-:Y:S01]  /*2750*/  LOP3.LUT R8, R0, 0x7ff00000, RZ, 0xc0, !PT ;  /* 0x7ff0000000087812 */ /* 0x000fe200078ec0ff */
[----:B------:R-:W-:Y:S01]  /*2760*/  IMAD.MOV.U32 R28, RZ, RZ, 0x1 ;  /* 0x00000001ff1c7424 */ /* 0x000fe200078e00ff */
[C---:B------:R-:W-:Y:S01]  /*2770*/  FSETP.GEU.AND P2, PT, |R25|.reuse, 1.469367938527859385e-39, PT ;  /* 0x001000001900780b */ /* 0x040fe20003f4e200 */
[----:B------:R-:W-:Y:S01]  /*2780*/  IMAD.MOV.U32 R0, RZ, RZ, 0x1ca00000 ;  /* 0x1ca00000ff007424 */ /* 0x000fe200078e00ff */
[----:B------:R-:W-:Y:S01]  /*2790*/  LOP3.LUT R6, R25, 0x7ff00000, RZ, 0xc0, !PT ;  /* 0x7ff0000019067812 */ /* 0x000fe200078ec0ff */
[----:B------:R-:W-:Y:S01]  /*27a0*/  @!P0 DMUL R14, R16, 8.98846567431157953865e+307 ;  /* 0x7fe00000100e8828 */ /* 0x000fe20000000000 */
[----:B------:R-:W-:Y:S01]  /*27b0*/  MOV R22, R24 ;  /* 0x0000001800167202 */ /* 0x000fe20000000f00 */
[----:B------:R-:W-:Y:S01]  /*27c0*/  BSSY.RECONVERGENT B0, `(.L_x_52) ;  /* 0x0000051000007945 */ /* 0x000fe20003800200 */
[----:B------:R-:W-:-:S03]  /*27d0*/  ISETP.GE.U32.AND P1, PT, R6, R8, PT ;  /* 0x000000080600720c */ /* 0x000fc60003f26070 */
[----:B------:R-:W0:Y:S04]  /*27e0*/  MUFU.RCP64H R29, R15 ;  /* 0x0000000f001d7308 */ /* 0x000e280000001800 */
[----:B------:R-:W-:Y:S01]  /*27f0*/  @!P2 LOP3.LUT R9, R17, 0x7ff00000, RZ, 0xc0, !PT ;  /* 0x7ff000001109a812 */ /* 0x000fe200078ec0ff */
[----:B------:R-:W-:Y:S01]  /*2800*/  @!P2 IMAD.MOV.U32 R26, RZ, RZ, RZ ;  /* 0x000000ffff1aa224 */ /* 0x000fe200078e00ff */
[----:B------:R-:W-:Y:S02]  /*2810*/  @!P0 LOP3.LUT R8, R15, 0x7ff00000, RZ, 0xc0, !PT ;  /* 0x7ff000000f088812 */ /* 0x000fe400078ec0ff */
[----:B------:R-:W-:-:S04]  /*2820*/  @!P2 ISETP.GE.U32.AND P3, PT, R6, R9, PT ;  /* 0x000000090600a20c */ /* 0x000fc80003f66070 */
[----:B------:R-:W-:-:S04]  /*2830*/  @!P2 SEL R9, R0, 0x63400000, !P3 ;  /* 0x634000000009a807 */ /* 0x000fc80005800000 */
[----:B------:R-:W-:Y:S01]  /*2840*/  @!P2 LOP3.LUT R9, R9, 0x80000000, R25, 0xf8, !PT ;  /* 0x800000000909a812 */ /* 0x000fe200078ef819 */
[----:B0-----:R-:W-:-:S03]  /*2850*/  DFMA R10, R28, -R14, 1 ;  /* 0x3ff000001c0a742b */ /* 0x001fc6000000080e */
[----:B------:R-:W-:Y:S01]  /*2860*/  @!P2 LOP3.LUT R27, R9, 0x100000, RZ, 0xfc, !PT ;  /* 0x00100000091ba812 */ /* 0x000fe200078efcff */
[----:B------:R-:W-:-:S04]  /*2870*/  IMAD.MOV.U32 R9, RZ, RZ, R6 ;  /* 0x000000ffff097224 */ /* 0x000fc800078e0006 */
[----:B------:R-:W-:-:S08]  /*2880*/  DFMA R10, R10, R10, R10 ;  /* 0x0000000a0a0a722b */ /* 0x000fd0000000000a */
[----:B------:R-:W-:Y:S01]  /*2890*/  DFMA R28, R28, R10, R28 ;  /* 0x0000000a1c1c722b */ /* 0x000fe2000000001c */
[----:B------:R-:W-:-:S04]  /*28a0*/  SEL R10, R0, 0x63400000, !P1 ;  /* 0x63400000000a7807 */ /* 0x000fc80004800000 */
[----:B------:R-:W-:-:S03]  /*28b0*/  LOP3.LUT R23, R10, 0x800fffff, R25, 0xf8, !PT ;  /* 0x800fffff0a177812 */ /* 0x000fc600078ef819 */
[----:B------:R-:W-:-:S03]  /*28c0*/  DFMA R10, R28, -R14, 1 ;  /* 0x3ff000001c0a742b */ /* 0x000fc6000000080e */
[----:B------:R-:W-:-:S05]  /*28d0*/  @!P2 DFMA R22, R22, 2, -R26 ;  /* 0x400000001616a82b */ /* 0x000fca000000081a */
[----:B------:R-:W-:-:S05]  /*28e0*/  DFMA R28, R28, R10, R28 ;  /* 0x0000000a1c1c722b */ /* 0x000fca000000001c */
[----:B------:R-:W-:-:S03]  /*28f0*/  @!P2 LOP3.LUT R9, R23, 0x7ff00000, RZ, 0xc0, !PT ;  /* 0x7ff000001709a812 */ /* 0x000fc600078ec0ff */
[----:B------:R-:W-:Y:S02]  /*2900*/  DMUL R26, R28, R22 ;  /* 0x000000161c1a7228 */ /* 0x000fe40000000000 */
[----:B------:R-:W-:-:S05]  /*2910*/  VIADD R10, R9, 0xffffffff ;  /* 0xffffffff090a7836 */ /* 0x000fca0000000000 */
[----:B------:R-:W-:Y:S01]  /*2920*/  ISETP.GT.U32.AND P0, PT, R10, 0x7feffffe, PT ;  /* 0x7feffffe0a00780c */ /* 0x000fe20003f04070 */
[----:B------:R-:W-:Y:S01]  /*2930*/  DFMA R30, R26, -R14, R22 ;  /* 0x8000000e1a1e722b */ /* 0x000fe20000000016 */
[----:B------:R-:W-:-:S04]  /*2940*/  IADD3 R10, PT, PT, R8, -0x1, RZ ;  /* 0xffffffff080a7810 */ /* 0x000fc80007ffe0ff */
[----:B------:R-:W-:-:S03]  /*2950*/  ISETP.GT.U32.OR P0, PT, R10, 0x7feffffe, P0 ;  /* 0x7feffffe0a00780c */ /* 0x000fc60000704470 */
[----:B------:R-:W-:-:S10]  /*2960*/  DFMA R10, R28, R30, R26 ;  /* 0x0000001e1c0a722b */ /* 0x000fd4000000001a */
[----:B------:R-:W-:Y:S05]  /*2970*/  @P0 BRA `(.L_x_53) ;  /* 0x0000000000740947 */ /* 0x000fea0003800000 */
[----:B------:R-:W-:-:S04]  /*2980*/  LOP3.LUT R8, R17, 0x7ff00000, RZ, 0xc0, !PT ;  /* 0x7ff0000011087812 */ /* 0x000fc800078ec0ff */
[CC--:B------:R-:W-:Y:S02]  /*2990*/  VIADDMNMX R9, R6.reuse, -R8.reuse, 0xb9600000, !PT ;  /* 0xb960000006097446 */ /* 0x0c0fe40007800908 */
[----:B------:R-:W-:Y:S01]  /*29a0*/  ISETP.GE.U32.AND P0, PT, R6, R8, PT ;  /* 0x000000080600720c */ /* 0x000fe20003f06070 */
[----:B------:R-:W-:Y:S01]  /*29b0*/  IMAD.MOV.U32 R8, RZ, RZ, RZ ;  /* 0x000000ffff087224 */ /* 0x000fe200078e00ff */
[----:B------:R-:W-:Y:S02]  /*29c0*/  VIMNMX R9, PT, PT, R9, 0x46a00000, PT ;  /* 0x46a0000009097848 */ /* 0x000fe40003fe0100 */
[----:B------:R-:W-:-:S05]  /*29d0*/  SEL R0, R0, 0x63400000, !P0 ;  /* 0x6340000000007807 */ /* 0x000fca0004000000 */
[----:B------:R-:W-:-:S04]  /*29e0*/  IMAD.IADD R0, R9, 0x1, -R0 ;  /* 0x0000000109007824 */ /* 0x000fc800078e0a00 */
[----:B------:R-:W-:-:S06]  /*29f0*/  VIADD R9, R0, 0x7fe00000 ;  /* 0x7fe0000000097836 */ /* 0x000fcc0000000000 */
[----:B------:R-:W-:-:S10]  /*2a00*/  DMUL R26, R10, R8 ;  /* 0x000000080a1a7228 */ /* 0x000fd40000000000 */
[----:B------:R-:W-:-:S13]  /*2a10*/  FSETP.GTU.AND P0, PT, |R27|, 1.469367938527859385e-39, PT ;  /* 0x001000001b00780b */ /* 0x000fda0003f0c200 */
[----:B------:R-:W-:Y:S05]  /*2a20*/  @P0 BRA `(.L_x_54) ;  /* 0x0000000000a80947 */ /* 0x000fea0003800000 */
[----:B------:R-:W-:-:S06]  /*2a30*/  DFMA R14, R10, -R14, R22 ;  /* 0x8000000e0a0e722b */ /* 0x000fcc0000000016 */
[----:B------:R-:W-:-:S04]  /*2a40*/  MOV R14, RZ ;  /* 0x000000ff000e7202 */ /* 0x000fc80000000f00 */
[C---:B------:R-:W-:Y:S02]  /*2a50*/  FSETP.NEU.AND P0, PT, R15.reuse, RZ, PT ;  /* 0x000000ff0f00720b */ /* 0x040fe40003f0d000 */
[----:B------:R-:W-:-:S04]  /*2a60*/  LOP3.LUT R16, R15, 0x80000000, R17, 0x48, !PT ;  /* 0x800000000f107812 */ /* 0x000fc800078e4811 */
[----:B------:R-:W-:-:S07]  /*2a70*/  LOP3.LUT R15, R16, R9, RZ, 0xfc, !PT ;  /* 0x00000009100f7212 */ /* 0x000fce00078efcff */
[----:B------:R-:W-:Y:S05]  /*2a80*/  @!P0 BRA `(.L_x_54) ;  /* 0x0000000000908947 */ /* 0x000fea0003800000 */
[----:B------:R-:W-:Y:S01]  /*2a90*/  IMAD.MOV R9, RZ, RZ, -R0 ;  /* 0x000000ffff097224 */ /* 0x000fe200078e0a00 */
[----:B------:R-:W-:Y:S01]  /*2aa0*/  IADD3 R0, PT, PT, -R0, -0x43300000, RZ ;  /* 0xbcd0000000007810 */ /* 0x000fe20007ffe1ff */
[----:B------:R-:W-:-:S06]  /*2ab0*/  IMAD.MOV.U32 R8, RZ, RZ, RZ ;  /* 0x000000ffff087224 */ /* 0x000fcc00078e00ff */
[----:B------:R-:W-:Y:S02]  /*2ac0*/  DFMA R8, R26, -R8, R10 ;  /* 0x800000081a08722b */ /* 0x000fe4000000000a */
[----:B------:R-:W-:-:S08]  /*2ad0*/  DMUL.RP R10, R10, R14 ;  /* 0x0000000e0a0a7228 */ /* 0x000fd00000008000 */
[----:B------:R-:W-:Y:S02]  /*2ae0*/  FSETP.NEU.AND P0, PT, |R9|, R0, PT ;  /* 0x000000000900720b */ /* 0x000fe40003f0d200 */
[----:B------:R-:W-:Y:S02]  /*2af0*/  LOP3.LUT R0, R11, R16, RZ, 0x3c, !PT ;  /* 0x000000100b007212 */ /* 0x000fe400078e3cff */
[----:B------:R-:W-:Y:S02]  /*2b00*/  FSEL R6, R10, R26, !P0 ;  /* 0x0000001a0a067208 */ /* 0x000fe40004000000 */
[----:B------:R-:W-:-:S03]  /*2b10*/  FSEL R0, R0, R27, !P0 ;  /* 0x0000001b00007208 */ /* 0x000fc60004000000 */
[----:B------:R-:W-:Y:S01]  /*2b20*/  IMAD.MOV.U32 R26, RZ, RZ, R6 ;  /* 0x000000ffff1a7224 */ /* 0x000fe200078e0006 */
[----:B------:R-:W-:Y:S01]  /*2b30*/  MOV R27, R0 ;  /* 0x00000000001b7202 */ /* 0x000fe20000000f00 */
[----:B------:R-:W-:Y:S06]  /*2b40*/  BRA `(.L_x_54) ;  /* 0x0000000000607947 */ /* 0x000fec0003800000 */
.L_x_53:
[----:B------:R-:W-:-:S14]  /*2b50*/  DSETP.NAN.AND P0, PT, R24, R24, PT ;  /* 0x000000181800722a */ /* 0x000fdc0003f08000 */
[----:B------:R-:W-:Y:S05]  /*2b60*/  @P0 BRA `(.L_x_55) ;  /* 0x00000000004c0947 */ /* 0x000fea0003800000 */
[----:B------:R-:W-:-:S14]  /*2b70*/  DSETP.NAN.AND P0, PT, R16, R16, PT ;  /* 0x000000101000722a */ /* 0x000fdc0003f08000 */
[----:B------:R-:W-:Y:S05]  /*2b80*/  @P0 BRA `(.L_x_56) ;  /* 0x0000000000340947 */ /* 0x000fea0003800000 */
[----:B------:R-:W-:Y:S01]  /*2b90*/  ISETP.NE.AND P0, PT, R9, R8, PT ;  /* 0x000000080900720c */ /* 0x000fe20003f05270 */
[----:B------:R-:W-:Y:S02]  /*2ba0*/  IMAD.MOV.U32 R26, RZ, RZ, 0x0 ;  /* 0x00000000ff1a7424 */ /* 0x000fe400078e00ff */
[----:B------:R-:W-:-:S10]  /*2bb0*/  IMAD.MOV.U32 R27, RZ, RZ, -0x80000 ;  /* 0xfff80000ff1b7424 */ /* 0x000fd400078e00ff */
[----:B------:R-:W-:Y:S05]  /*2bc0*/  @!P0 BRA `(.L_x_54) ;  /* 0x0000000000408947 */ /* 0x000fea0003800000 */
[----:B------:R-:W-:Y:S02]  /*2bd0*/  ISETP.NE.AND P0, PT, R9, 0x7ff00000, PT ;  /* 0x7ff000000900780c */ /* 0x000fe40003f05270 */
[----:B------:R-:W-:Y:S02]  /*2be0*/  LOP3.LUT R16, R25, 0x80000000, R17, 0x48, !PT ;  /* 0x8000000019107812 */ /* 0x000fe400078e4811 */
[----:B------:R-:W-:-:S13]  /*2bf0*/  ISETP.EQ.OR P0, PT, R8, RZ, !P0 ;  /* 0x000000ff0800720c */ /* 0x000fda0004702670 */
[----:B------:R-:W-:Y:S01]  /*2c00*/  @P0 LOP3.LUT R0, R16, 0x7ff00000, RZ, 0xfc, !PT ;  /* 0x7ff0000010000812 */ /* 0x000fe200078efcff */
[----:B------:R-:W-:Y:S01]  /*2c10*/  @!P0 IMAD.MOV.U32 R26, RZ, RZ, RZ ;  /* 0x000000ffff1a8224 */ /* 0x000fe200078e00ff */
[----:B------:R-:W-:Y:S01]  /*2c20*/  @!P0 MOV R27, R16 ;  /* 0x00000010001b8202 */ /* 0x000fe20000000f00 */
[----:B------:R-:W-:Y:S02]  /*2c30*/  @P0 IMAD.MOV.U32 R26, RZ, RZ, RZ ;  /* 0x000000ffff1a0224 */ /* 0x000fe400078e00ff */
[----:B------:R-:W-:Y:S01]  /*2c40*/  @P0 IMAD.MOV.U32 R27, RZ, RZ, R0 ;  /* 0x000000ffff1b0224 */ /* 0x000fe200078e0000 */
[----:B------:R-:W-:Y:S06]  /*2c50*/  BRA `(.L_x_54) ;  /* 0x00000000001c7947 */ /* 0x000fec0003800000 */
.L_x_56:
[----:B------:R-:W-:Y:S01]  /*2c60*/  LOP3.LUT R0, R17, 0x80000, RZ, 0xfc, !PT ;  /* 0x0008000011007812 */ /* 0x000fe200078efcff */
[----:B------:R-:W-:-:S03]  /*2c70*/  IMAD.MOV.U32 R26, RZ, RZ, R16 ;  /* 0x000000ffff1a7224 */ /* 0x000fc600078e0010 */
[----:B------:R-:W-:Y:S01]  /*2c80*/  MOV R27, R0 ;  /* 0x00000000001b7202 */ /* 0x000fe20000000f00 */
[----:B------:R-:W-:Y:S06]  /*2c90*/  BRA `(.L_x_54) ;  /* 0x00000000000c7947 */ /* 0x000fec0003800000 */
.L_x_55:
[----:B------:R-:W-:Y:S01]  /*2ca0*/  LOP3.LUT R0, R25, 0x80000, RZ, 0xfc, !PT ;  /* 0x0008000019007812 */ /* 0x000fe200078efcff */
[----:B------:R-:W-:-:S04]  /*2cb0*/  IMAD.MOV.U32 R26, RZ, RZ, R24 ;  /* 0x000000ffff1a7224 */ /* 0x000fc800078e0018 */
[----:B------:R-:W-:-:S07]  /*2cc0*/  IMAD.MOV.U32 R27, RZ, RZ, R0 ;  /* 0x000000ffff1b7224 */ /* 0x000fce00078e0000 */
.L_x_54:
[----:B------:R-:W-:Y:S05]  /*2cd0*/  BSYNC.RECONVERGENT B0 ;  /* 0x0000000000007941 */ /* 0x000fea0003800200 */
.L_x_52:
[----:B------:R-:W-:Y:S01]  /*2ce0*/  IMAD.MOV.U32 R8, RZ, RZ, R7 ;  /* 0x000000ffff087224 */ /* 0x000fe200078e0007 */
[----:B------:R-:W-:Y:S01]  /*2cf0*/  MOV R0, R27 ;  /* 0x0000001b00007202 */ /* 0x000fe20000000f00 */
[----:B------:R-:W-:Y:S02]  /*2d00*/  IMAD.MOV.U32 R9, RZ, RZ, 0x0 ;  /* 0x00000000ff097424 */ /* 0x000fe400078e00ff */
[----:B------:R-:W-:Y:S02]  /*2d10*/  IMAD.MOV.U32 R6, RZ, RZ, R26 ;  /* 0x000000ffff067224 */ /* 0x000fe400078e001a */
[----:B------:R-:W-:Y:S05]  /*2d20*/  RET.REL.NODEC R8 `(_Z10rgb_to_labPdi) ;  /* 0xffffffd008b47950 */ /* 0x000fea0003c3ffff */
        .type           $_Z10rgb_to_labPdi$__internal_accurate_pow,@function
        .size           $_Z10rgb_to_labPdi$__internal_accurate_pow,(.L_x_60 - $_Z10rgb_to_labPdi$__internal_accurate_pow)
$_Z10rgb_to_labPdi$__internal_accurate_pow:
[----:B------:R-:W-:Y:S01]  /*2d30*/  ISETP.GT.U32.AND P0, PT, R6, 0xfffff, PT ;  /* 0x000fffff0600780c */ /* 0x000fe20003f04070 */
[--C-:B------:R-:W-:Y:S01]  /*2d40*/  IMAD.MOV.U32 R9, RZ, RZ, R6.reuse ;  /* 0x000000ffff097224 */ /* 0x100fe200078e0006 */
[----:B------:R-:W-:Y:S01]  /*2d50*/  UMOV UR6, 0x7d2cafe2 ;  /* 0x7d2cafe200067882 */ /* 0x000fe20000000000 */
[----:B------:R-:W-:Y:S01]  /*2d60*/  IMAD.MOV.U32 R10, RZ, RZ, RZ ;  /* 0x000000ffff0a7224 */ /* 0x000fe200078e00ff */
[----:B------:R-:W-:Y:S01]  /*2d70*/  UMOV UR7, 0x3eb0f5ff ;  /* 0x3eb0f5ff00077882 */ /* 0x000fe20000000000 */
[----:B------:R-:W-:Y:S01]  /*2d80*/  SHF.R.U32.HI R6, RZ, 0x14, R6 ;  /* 0x00000014ff067819 */ /* 0x000fe20000011606 */
[----:B------:R-:W-:Y:S01]  /*2d90*/  IMAD.MOV.U32 R15, RZ, RZ, R7 ;  /* 0x000000ffff0f7224 */ /* 0x000fe200078e0007 */
[----:B------:R-:W-:Y:S01]  /*2da0*/  UMOV UR8, 0x3b39803f ;  /* 0x3b39803f00087882 */ /* 0x000fe20000000000 */
[----:B------:R-:W-:-:S03]  /*2db0*/  UMOV UR9, 0x3c7abc9e ;  /* 0x3c7abc9e00097882 */ /* 0x000fc60000000000 */
[----:B------:R-:W-:Y:S02]  /*2dc0*/  LOP3.LUT R7, R15, 0xff0fffff, RZ, 0xc0, !PT ;  /* 0xff0fffff0f077812 */ /* 0x000fe400078ec0ff */
[----:B------:R-:W-:-:S10]  /*2dd0*/  @!P0 DMUL R26, R8, 1.80143985094819840000e+16 ;  /* 0x43500000081a8828 */ /* 0x000fd40000000000 */
[----:B------:R-:W-:Y:S01]  /*2de0*/  @!P0 MOV R9, R27 ;  /* 0x0000001b00098202 */ /* 0x000fe20000000f00 */
[----:B------:R-:W-:Y:S01]  /*2df0*/  @!P0 IMAD.MOV.U32 R8, RZ, RZ, R26 ;  /* 0x000000ffff088224 */ /* 0x000fe200078e001a */
[----:B------:R-:W-:Y:S02]  /*2e00*/  @!P0 LEA.HI R6, R27, 0xffffffca, RZ, 0xc ;  /* 0xffffffca1b068811 */ /* 0x000fe400078f60ff */
[----:B------:R-:W-:Y:S01]  /*2e10*/  LOP3.LUT R9, R9, 0x800fffff, RZ, 0xc0, !PT ;  /* 0x800fffff09097812 */ /* 0x000fe200078ec0ff */
[----:B------:R-:W-:-:S03]  /*2e20*/  IMAD.MOV.U32 R16, RZ, RZ, R8 ;  /* 0x000000ffff107224 */ /* 0x000fc600078e0008 */
[----:B------:R-:W-:-:S04]  /*2e30*/  LOP3.LUT R9, R9, 0x3ff00000, RZ, 0xfc, !PT ;  /* 0x3ff0000009097812 */ /* 0x000fc800078efcff */
[----:B------:R-:W-:Y:S01]  /*2e40*/  ISETP.GE.U32.AND P1, PT, R9, 0x3ff6a09f, PT ;  /* 0x3ff6a09f0900780c */ /* 0x000fe20003f26070 */
[----:B------:R-:W-:-:S12]  /*2e50*/  IMAD.MOV.U32 R17, RZ, RZ, R9 ;  /* 0x000000ffff117224 */ /* 0x000fd800078e0009 */
[----:B------:R-:W-:-:S05]  /*2e60*/  @P1 IADD3 R8, PT, PT, R17, -0x100000, RZ ;  /* 0xfff0000011081810 */ /* 0x000fca0007ffe0ff */
[----:B------:R-:W-:-:S06]  /*2e70*/  @P1 IMAD.MOV.U32 R17, RZ, RZ, R8 ;  /* 0x000000ffff111224 */ /* 0x000fcc00078e0008 */
[C---:B------:R-:W-:Y:S02]  /*2e80*/  DADD R8, R16.reuse, 1 ;  /* 0x3ff0000010087429 */ /* 0x040fe40000000000 */
[----:B------:R-:W-:-:S04]  /*2e90*/  DADD R16, R16, -1 ;  /* 0xbff0000010107429 */ /* 0x000fc80000000000 */
[----:B------:R-:W0:Y:S02]  /*2ea0*/  MUFU.RCP64H R11, R9 ;  /* 0x00000009000b7308 */ /* 0x000e240000001800 */
[----:B0-----:R-:W-:-:S08]  /*2eb0*/  DFMA R8, -R8, R10, 1 ;  /* 0x3ff000000808742b */ /* 0x001fd0000000010a */
[----:B------:R-:W-:-:S08]  /*2ec0*/  DFMA R8, R8, R8, R8 ;  /* 0x000000080808722b */ /* 0x000fd00000000008 */
[----:B------:R-:W-:Y:S01]  /*2ed0*/  DFMA R8, R10, R8, R10 ;  /* 0x000000080a08722b */ /* 0x000fe2000000000a */
[----:B------:R-:W-:Y:S01]  /*2ee0*/  IMAD.MOV.U32 R10, RZ, RZ, 0x41ad3b5a ;  /* 0x41ad3b5aff0a7424 */ /* 0x000fe200078e00ff */
[----:B------:R-:W-:-:S06]  /*2ef0*/  MOV R11, 0x3ed0f5d2 ;  /* 0x3ed0f5d2000b7802 */ /* 0x000fcc0000000f00 */
[----:B------:R-:W-:-:S08]  /*2f00*/  DMUL R24, R16, R8 ;  /* 0x0000000810187228 */ /* 0x000fd00000000000 */
[----:B------:R-:W-:-:S08]  /*2f10*/  DFMA R24, R16, R8, R24 ;  /* 0x000000081018722b */ /* 0x000fd00000000018 */
[----:B------:R-:W-:Y:S02]  /*2f20*/  DMUL R28, R24, R24 ;  /* 0x00000018181c7228 */ /* 0x000fe40000000000 */
[----:B------:R-:W-:-:S06]  /*2f30*/  DADD R22, R16, -R24 ;  /* 0x0000000010167229 */ /* 0x000fcc0000000818 */
[----:B------:R-:W-:Y:S01]  /*2f40*/  DFMA R10, R28, UR6, R10 ;  /* 0x000000061c0a7c2b */ /* 0x000fe2000800000a */
[----:B------:R-:W-:Y:S01]  /*2f50*/  UMOV UR6, 0x75488a3f ;  /* 0x75488a3f00067882 */ /* 0x000fe20000000000 */
[----:B------:R-:W-:Y:S01]  /*2f60*/  UMOV UR7, 0x3ef3b20a ;  /* 0x3ef3b20a00077882 */ /* 0x000fe20000000000 */
[----:B------:R-:W-:-:S05]  /*2f70*/  DADD R22, R22, R22 ;  /* 0x0000000016167229 */ /* 0x000fca0000000016 */
[----:B------:R-:W-:Y:S01]  /*2f80*/  DFMA R10, R28, R10, UR6 ;  /* 0x000000061c0a7e2b */ /* 0x000fe2000800000a */
[----:B------:R-:W-:Y:S01]  /*2f90*/  UMOV UR6, 0xe4faecd5 ;  /* 0xe4faecd500067882 */ /* 0x000fe20000000000 */
[----:B------:R-:W-:Y:S01]  /*2fa0*/  UMOV UR7, 0x3f1745cd ;  /* 0x3f1745cd00077882 */ /* 0x000fe20000000000 */
[----:B------:R-:W-:-:S05]  /*2fb0*/  DFMA R22, R16, -R24, R22 ;  /* 0x800000181016722b */ /* 0x000fca0000000016 */
[----:B------:R-:W-:Y:S01]  /*2fc0*/  DFMA R10, R28, R10, UR6 ;  /* 0x000000061c0a7e2b */ /* 0x000fe2000800000a */
[----:B------:R-:W-:Y:S01]  /*2fd0*/  UMOV UR6, 0x258a578b ;  /* 0x258a578b00067882 */ /* 0x000fe20000000000 */
[----:B------:R-:W-:Y:S01]  /*2fe0*/  UMOV UR7, 0x3f3c71c7 ;  /* 0x3f3c71c700077882 */ /* 0x000fe20000000000 */
[----:B------:R-:W-:-:S05]  /*2ff0*/  DMUL R22, R8, R22 ;  /* 0x0000001608167228 */ /* 0x000fca0000000000 */
[----:B------:R-:W-:Y:S01]  /*3000*/  DFMA R10, R28, R10, UR6 ;  /* 0x000000061c0a7e2b */ /* 0x000fe2000800000a */
[----:B------:R-:W-:Y:S01]  /*3010*/  UMOV UR6, 0x9242b910 ;  /* 0x9242b91000067882 */ /* 0x000fe20000000000 */
[----:B------:R-:W-:-:S06]  /*3020*/  UMOV UR7, 0x3f624924 ;  /* 0x3f62492400077882 */ /* 0x000fcc0000000000 */
[----:B------:R-:W-:Y:S01]  /*3030*/  DFMA R10, R28, R10, UR6 ;  /* 0x000000061c0a7e2b */ /* 0x000fe2000800000a */
[----:B------:R-:W-:Y:S01]  /*3040*/  UMOV UR6, 0x99999dfb ;  /* 0x99999dfb00067882 */ /* 0x000fe20000000000 */
[----:B------:R-:W-:-:S06]  /*3050*/  UMOV UR7, 0x3f899999 ;  /* 0x3f89999900077882 */ /* 0x000fcc0000000000 */
[----:B------:R-:W-:Y:S01]  /*3060*/  DFMA R10, R28, R10, UR6 ;  /* 0x000000061c0a7e2b */ /* 0x000fe2000800000a */
[----:B------:R-:W-:Y:S01]  /*3070*/  UMOV UR6, 0x55555555 ;  /* 0x5555555500067882 */ /* 0x000fe20000000000 */
[----:B------:R-:W-:-:S06]  /*3080*/  UMOV UR7, 0x3fb55555 ;  /* 0x3fb5555500077882 */ /* 0x000fcc0000000000 */
[----:B------:R-:W-:-:S08]  /*3090*/  DFMA R16, R28, R10, UR6 ;  /* 0x000000061c107e2b */ /* 0x000fd0000800000a */
[----:B------:R-:W-:Y:S01]  /*30a0*/  DADD R8, -R16, UR6 ;  /* 0x0000000610087e29 */ /* 0x000fe20008000100 */
[----:B------:R-:W-:Y:S01]  /*30b0*/  UMOV UR6, 0xb9e7b0 ;  /* 0x00b9e7b000067882 */ /* 0x000fe20000000000 */
[----:B------:R-:W-:-:S06]  /*30c0*/  UMOV UR7, 0x3c46a4cb ;  /* 0x3c46a4cb00077882 */ /* 0x000fcc0000000000 */
[----:B------:R-:W-:Y:S02]  /*30d0*/  DFMA R8, R28, R10, R8 ;  /* 0x0000000a1c08722b */ /* 0x000fe40000000008 */
[----:B------:R-:W-:Y:S01]  /*30e0*/  DMUL R10, R24, R24 ;  /* 0x00000018180a7228 */ /* 0x000fe20000000000 */
[----:B------:R-:W-:Y:S02]  /*30f0*/  VIADD R29, R23, 0x100000 ;  /* 0x00100000171d7836 */ /* 0x000fe40000000000 */
[----:B------:R-:W-:-:S03]  /*3100*/  IMAD.MOV.U32 R28, RZ, RZ, R22 ;  /* 0x000000ffff1c7224 */ /* 0x000fc600078e0016 */
[----:B------:R-:W-:Y:S01]  /*3110*/  DADD R8, R8, -UR6 ;  /* 0x8000000608087e29 */ /* 0x000fe20008000000 */
[----:B------:R-:W-:Y:S01]  /*3120*/  UMOV UR6, 0x80000000 ;  /* 0x8000000000067882 */ /* 0x000fe20000000000 */
[----:B------:R-:W-:Y:S01]  /*3130*/  DFMA R30, R24, R24, -R10 ;  /* 0x00000018181e722b */ /* 0x000fe2000000080a */
[----:B------:R-:W-:-:S07]  /*3140*/  UMOV UR7, 0x43300000 ;  /* 0x4330000000077882 */ /* 0x000fce0000000000 */
[C---:B------:R-:W-:Y:S02]  /*3150*/  DFMA R30, R24.reuse, R28, R30 ;  /* 0x0000001c181e722b */ /* 0x040fe4000000001e */
[----:B------:R-:W-:-:S08]  /*3160*/  DMUL R28, R24, R10 ;  /* 0x0000000a181c7228 */ /* 0x000fd00000000000 */
[----:B------:R-:W-:-:S08]  /*3170*/  DFMA R26, R24, R10, -R28 ;  /* 0x0000000a181a722b */ /* 0x000fd0000000081c */
[----:B------:R-:W-:Y:S02]  /*3180*/  DFMA R26, R22, R10, R26 ;  /* 0x0000000a161a722b */ /* 0x000fe4000000001a */
[----:B------:R-:W-:-:S06]  /*3190*/  DADD R10, R16, R8 ;  /* 0x00000000100a7229 */ /* 0x000fcc0000000008 */
[----:B------:R-:W-:Y:S02]  /*31a0*/  DFMA R26, R24, R30, R26 ;  /* 0x0000001e181a722b */ /* 0x000fe4000000001a */
[----:B------:R-:W-:Y:S02]  /*31b0*/  DADD R30, R16, -R10 ;  /* 0x00000000101e7229 */ /* 0x000fe4000000080a */
[----:B------:R-:W-:-:S06]  /*31c0*/  DMUL R16, R10, R28 ;  /* 0x0000001c0a107228 */ /* 0x000fcc0000000000 */
[----:B------:R-:W-:Y:S02]  /*31d0*/  DADD R30, R8, R30 ;  /* 0x00000000081e7229 */ /* 0x000fe4000000001e */
[----:B------:R-:W-:-:S08]  /*31e0*/  DFMA R8, R10, R28, -R16 ;  /* 0x0000001c0a08722b */ /* 0x000fd00000000810 */
[----:B------:R-:W-:-:S08]  /*31f0*/  DFMA R8, R10, R26, R8 ;  /* 0x0000001a0a08722b */ /* 0x000fd00000000008 */
[----:B------:R-:W-:-:S08]  /*3200*/  DFMA R30, R30, R28, R8 ;  /* 0x0000001c1e1e722b */ /* 0x000fd00000000008 */
[----:B------:R-:W-:-:S08]  /*3210*/  DADD R8, R16, R30 ;  /* 0x0000000010087229 */ /* 0x000fd0000000001e */
[--C-:B------:R-:W-:Y:S02]  /*3220*/  DADD R10, R24, R8.reuse ;  /* 0x00000000180a7229 */ /* 0x100fe40000000008 */
[----:B------:R-:W-:-:S06]  /*3230*/  DADD R16, R16, -R8 ;  /* 0x0000000010107229 */ /* 0x000fcc0000000808 */
[----:B------:R-:W-:Y:S02]  /*3240*/  DADD R24, R24, -R10 ;  /* 0x0000000018187229 */ /* 0x000fe4000000080a */
[----:B------:R-:W-:-:S06]  /*3250*/  DADD R16, R30, R16 ;  /* 0x000000001e107229 */ /* 0x000fcc0000000010 */
[----:B------:R-:W-:Y:S01]  /*3260*/  DADD R24, R8, R24 ;  /* 0x0000000008187229 */ /* 0x000fe20000000018 */
[C---:B------:R-:W-:Y:S01]  /*3270*/  VIADD R8, R6.reuse, 0xfffffc01 ;  /* 0xfffffc0106087836 */ /* 0x040fe20000000000 */
[----:B------:R-:W-:Y:S01]  /*3280*/  @P1 IADD3 R8, PT, PT, R6, -0x3fe, RZ ;  /* 0xfffffc0206081810 */ /* 0x000fe20007ffe0ff */
[----:B------:R-:W-:Y:S02]  /*3290*/  IMAD.MOV.U32 R9, RZ, RZ, 0x43300000 ;  /* 0x43300000ff097424 */ /* 0x000fe400078e00ff */
[----:B------:R-:W-:Y:S01]  /*32a0*/  IMAD.SHL.U32 R6, R15, 0x2, RZ ;  /* 0x000000020f067824 */ /* 0x000fe200078e00ff */
[----:B------:R-:W-:Y:S02]  /*32b0*/  LOP3.LUT R8, R8, 0x80000000, RZ, 0x3c, !PT ;  /* 0x8000000008087812 */ /* 0x000fe400078e3cff */
[----:B------:R-:W-:Y:S02]  /*32c0*/  DADD R16, R16, R24 ;  /* 0x0000000010107229 */ /* 0x000fe40000000018 */
[----:B------:R-:W-:-:S04]  /*32d0*/  ISETP.GT.U32.AND P0, PT, R6, -0x2000001, PT ;  /* 0xfdffffff0600780c */ /* 0x000fc80003f04070 */
[----:B------:R-:W-:Y:S02]  /*32e0*/  SEL R15, R7, R15, P0 ;  /* 0x0000000f070f7207 */ /* 0x000fe40000000000 */
[----:B------:R-:W-:Y:S02]  /*32f0*/  DADD R22, R22, R16 ;  /* 0x0000000016167229 */ /* 0x000fe40000000010 */
[----:B------:R-:W-:Y:S01]  /*3300*/  DADD R16, R8, -UR6 ;  /* 0x8000000608107e29 */ /* 0x000fe20008000000 */
[----:B------:R-:W-:Y:S01]  /*3310*/  UMOV UR6, 0xfefa39ef ;  /* 0xfefa39ef00067882 */ /* 0x000fe20000000000 */
[----:B------:R-:W-:-:S04]  /*3320*/  UMOV UR7, 0x3fe62e42 ;  /* 0x3fe62e4200077882 */ /* 0x000fc80000000000 */
[----:B------:R-:W-:-:S08]  /*3330*/  DADD R24, R10, R22 ;  /* 0x000000000a187229 */ /* 0x000fd00000000016 */
[--C-:B------:R-:W-:Y:S02]  /*3340*/  DFMA R8, R16, UR6, R24.reuse ;  /* 0x0000000610087c2b */ /* 0x100fe40008000018 */
[----:B------:R-:W-:-:S06]  /*3350*/  DADD R26, R10, -R24 ;  /* 0x000000000a1a7229 */ /* 0x000fcc0000000818 */
[----:B------:R-:W-:Y:S02]  /*3360*/  DFMA R10, R16, -UR6, R8 ;  /* 0x80000006100a7c2b */ /* 0x000fe40008000008 */
[----:B------:R-:W-:-:S06]  /*3370*/  DADD R26, R22, R26 ;  /* 0x00000000161a7229 */ /* 0x000fcc000000001a */
[----:B------:R-:W-:-:S08]  /*3380*/  DADD R10, -R24, R10 ;  /* 0x00000000180a7229 */ /* 0x000fd0000000010a */
[----:B------:R-:W-:-:S08]  /*3390*/  DADD R10, R26, -R10 ;  /* 0x000000001a0a7229 */ /* 0x000fd0000000080a */
[----:B------:R-:W-:-:S08]  /*33a0*/  DFMA R16, R16, UR8, R10 ;  /* 0x0000000810107c2b */ /* 0x000fd0000800000a */
[----:B------:R-:W-:-:S08]  /*33b0*/  DADD R10, R8, R16 ;  /* 0x00000000080a7229 */ /* 0x000fd00000000010 */
[----:B------:R-:W-:Y:S02]  /*33c0*/  DADD R8, R8, -R10 ;  /* 0x0000000008087229 */ /* 0x000fe4000000080a */
[----:B------:R-:W-:-:S06]  /*33d0*/  DMUL R6, R10, R14 ;  /* 0x0000000e0a067228 */ /* 0x000fcc0000000000 */
[----:B------:R-:W-:Y:S02]  /*33e0*/  DADD R8, R16, R8 ;  /* 0x0000000010087229 */ /* 0x000fe40000000008 */
[----:B------:R-:W-:Y:S01]  /*33f0*/  DFMA R10, R10, R14, -R6 ;  /* 0x0000000e0a0a722b */ /* 0x000fe20000000806 */
[----:B------:R-:W-:Y:S01]  /*3400*/  MOV R16, 0x652b82fe ;  /* 0x652b82fe00107802 */ /* 0x000fe20000000f00 */
[----:B------:R-:W-:-:S06]  /*3410*/  IMAD.MOV.U32 R17, RZ, RZ, 0x3ff71547 ;  /* 0x3ff71547ff117424 */ /* 0x000fcc00078e00ff */
[----:B------:R-:W-:-:S08]  /*3420*/  DFMA R10, R8, R14, R10 ;  /* 0x0000000e080a722b */ /* 0x000fd0000000000a */
[----:B------:R-:W-:-:S08]  /*3430*/  DADD R22, R6, R10 ;  /* 0x0000000006167229 */ /* 0x000fd0000000000a */
[----:B------:R-:W-:Y:S02]  /*3440*/  DFMA R16, R22, R16, 6.75539944105574400000e+15 ;  /* 0x433800001610742b */ /* 0x000fe40000000010 */
[----:B------:R-:W-:Y:S01]  /*3450*/  FSETP.GEU.AND P0, PT, |R23|, 4.1917929649353027344, PT ;  /* 0x4086232b1700780b */ /* 0x000fe20003f0e200 */
[----:B------:R-:W-:-:S05]  /*3460*/  DADD R6, R6, -R22 ;  /* 0x0000000006067229 */ /* 0x000fca0000000816 */
[----:B------:R-:W-:-:S03]  /*3470*/  DADD R8, R16, -6.75539944105574400000e+15 ;  /* 0xc338000010087429 */ /* 0x000fc60000000000 */
[----:B------:R-:W-:-:S05]  /*3480*/  DADD R10, R10, R6 ;  /* 0x000000000a0a7229 */ /* 0x000fca0000000006 */
[----:B------:R-:W-:Y:S01]  /*3490*/  DFMA R14, R8, -UR6, R22 ;  /* 0x80000006080e7c2b */ /* 0x000fe20008000016 */
[----:B------:R-:W-:Y:S01]  /*34a0*/  UMOV UR6, 0x3b39803f ;  /* 0x3b39803f00067882 */ /* 0x000fe20000000000 */
[----:B------:R-:W-:-:S06]  /*34b0*/  UMOV UR7, 0x3c7abc9e ;  /* 0x3c7abc9e00077882 */ /* 0x000fcc0000000000 */
[----:B------:R-:W-:Y:S01]  /*34c0*/  DFMA R14, R8, -UR6, R14 ;  /* 0x80000006080e7c2b */ /* 0x000fe2000800000e */
[----:B------:R-:W-:Y:S01]  /*34d0*/  UMOV UR6, 0x69ce2bdf ;  /* 0x69ce2bdf00067882 */ /* 0x000fe20000000000 */
[----:B------:R-:W-:Y:S01]  /*34e0*/  IMAD.MOV.U32 R8, RZ, RZ, -0x35dec16 ;  /* 0xfca213eaff087424 */ /* 0x000fe200078e00ff */
[----:B------:R-:W-:Y:S01]  /*34f0*/  UMOV UR7, 0x3e5ade15 ;  /* 0x3e5ade1500077882 */ /* 0x000fe20000000000 */
[----:B------:R-:W-:-:S06]  /*3500*/  IMAD.MOV.U32 R9, RZ, RZ, 0x3e928af3 ;  /* 0x3e928af3ff097424 */ /* 0x000fcc00078e00ff */
[----:B------:R-:W-:Y:S01]  /*3510*/  DFMA R8, R14, UR6, R8 ;  /* 0x000000060e087c2b */ /* 0x000fe20008000008 */
        /* <DEDUP_REMOVED lines=24> */
[----:B------:R-:W-:-:S08]  /*36a0*/  DFMA R8, R14, R8, 1 ;  /* 0x3ff000000e08742b */ /* 0x000fd00000000008 */
[----:B------:R-:W-:-:S10]  /*36b0*/  DFMA R8, R14, R8, 1 ;  /* 0x3ff000000e08742b */ /* 0x000fd40000000008 */
[----:B------:R-:W-:Y:S01]  /*36c0*/  LEA R15, R16, R9, 0x14 ;  /* 0x00000009100f7211 */ /* 0x000fe200078ea0ff */
[----:B------:R-:W-:Y:S01]  /*36d0*/  IMAD.MOV.U32 R14, RZ, RZ, R8 ;  /* 0x000000ffff0e7224 */ /* 0x000fe200078e0008 */
[----:B------:R-:W-:Y:S06]  /*36e0*/  @!P0 BRA `(.L_x_57) ;  /* 0x0000000000308947 */ /* 0x000fec0003800000 */
[----:B------:R-:W-:Y:S01]  /*36f0*/  FSETP.GEU.AND P0, PT, |R23|, 4.2275390625, PT ;  /* 0x408748001700780b */ /* 0x000fe20003f0e200 */
[C---:B------:R-:W-:Y:S02]  /*3700*/  DADD R14, R22.reuse, +INF ;  /* 0x7ff00000160e7429 */ /* 0x040fe40000000000 */
[----:B------:R-:W-:-:S08]  /*3710*/  DSETP.GEU.AND P1, PT, R22, RZ, PT ;  /* 0x000000ff1600722a */ /* 0x000fd00003f2e000 */
[----:B------:R-:W-:Y:S02]  /*3720*/  FSEL R14, R14, RZ, P1 ;  /* 0x000000ff0e0e7208 */ /* 0x000fe40000800000 */
[----:B------:R-:W-:Y:S02]  /*3730*/  @!P0 LEA.HI R6, R16, R16, RZ, 0x1 ;  /* 0x0000001010068211 */ /* 0x000fe400078f08ff */
[----:B------:R-:W-:Y:S02]  /*3740*/  FSEL R15, R15, RZ, P1 ;  /* 0x000000ff0f0f7208 */ /* 0x000fe40000800000 */
[----:B------:R-:W-:-:S05]  /*3750*/  @!P0 SHF.R.S32.HI R6, RZ, 0x1, R6 ;  /* 0x00000001ff068819 */ /* 0x000fca0000011406 */
[----:B------:R-:W-:Y:S02]  /*3760*/  @!P0 IMAD.IADD R7, R16, 0x1, -R6 ;  /* 0x0000000110078824 */ /* 0x000fe400078e0a06 */
[----:B------:R-:W-:Y:S01]  /*3770*/  @!P0 IMAD R9, R6, 0x100000, R9 ;  /* 0x0010000006098824 */ /* 0x000fe200078e0209 */
[----:B------:R-:W-:Y:S02]  /*3780*/  @!P0 MOV R6, RZ ;  /* 0x000000ff00068202 */ /* 0x000fe40000000f00 */
[----:B------:R-:W-:-:S06]  /*3790*/  @!P0 LEA R7, R7, 0x3ff00000, 0x14 ;  /* 0x3ff0000007078811 */ /* 0x000fcc00078ea0ff */
[----:B------:R-:W-:-:S11]  /*37a0*/  @!P0 DMUL R14, R8, R6 ;  /* 0x00000006080e8228 */ /* 0x000fd60000000000 */
.L_x_57:
[----:B------:R-:W-:Y:S01]  /*37b0*/  DFMA R10, R10, R14, R14 ;  /* 0x0000000e0a0a722b */ /* 0x000fe2000000000e */
[----:B------:R-:W-:Y:S01]  /*37c0*/  IMAD.MOV.U32 R8, RZ, RZ, R0 ;  /* 0x000000ffff087224 */ /* 0x000fe200078e0000 */
[----:B------:R-:W-:Y:S01]  /*37d0*/  DSETP.NEU.AND P0, PT, |R14|, +INF , PT ;  /* 0x7ff000000e00742a */ /* 0x000fe20003f0d200 */
[----:B------:R-:W-:-:S07]  /*37e0*/  IMAD.MOV.U32 R9, RZ, RZ, 0x0 ;  /* 0x00000000ff097424 */ /* 0x000fce00078e00ff */
[----:B------:R-:W-:Y:S02]  /*37f0*/  FSEL R6, R14, R10, !P0 ;  /* 0x0000000a0e067208 */ /* 0x000fe40004000000 */
[----:B------:R-:W-:Y:S01]  /*3800*/  FSEL R10, R15, R11, !P0 ;  /* 0x0000000b0f0a7208 */ /* 0x000fe20004000000 */
[----:B------:R-:W-:Y:S06]  /*3810*/  RET.REL.NODEC R8 `(_Z10rgb_to_labPdi) ;  /* 0xffffffc408f87950 */ /* 0x000fec0003c3ffff */
.L_x_58:
[----:B------:R-:W-:-:S00]  /*3820*/  BRA `(.L_x_58) ;  /* 0xfffffffc00fc7947 */ /* 0x000fc0000383ffff */
[----:B------:R-:W-:-:S00]  /*3830*/  NOP ;  /* 0x0000000000007918 */ /* 0x000fc00000000000 */
        /* <DEDUP_REMOVED lines=12> */
.L_x_60:


//--------------------- .nv.shared.reserved.0     --------------------------
	.section	.nv.shared.reserved.0,"aw",@nobits
	.weak		__nv_reservedSMEM_offset_0_alias
	.size		__nv_reservedSMEM_offset_0_alias, 0, 64
	.other		__nv_reservedSMEM_offset_0_alias,@"STO_CUDA_RESERVED_SHARED STV_DEFAULT"
__nv_reservedSMEM_offset_0_alias:
	.zero		0
	.zero		64


//--------------------- .nv.constant0._Z10rgb_to_labPdi --------------------------
	.section	.nv.constant0._Z10rgb_to_labPdi,"a",@progbits
	.sectionflags	@""
	.align	4
.nv.constant0._Z10rgb_to_labPdi:
	.zero		908


//--------------------- SYMBOLS --------------------------

	.type		.nv.reservedSmem.offset0,@object
	.size		.nv.reservedSmem.offset0,0x4
